def gluon_wgmma(
    a_ptr,
    b_ptr,
    c_ptr,
    M,
    N,
    K,
    stride_am,
    stride_bk,
    stride_cm,
    BLOCK_M: gl.constexpr,
    BLOCK_N: gl.constexpr,
    BLOCK_K: gl.constexpr,
    DTYPE: gl.constexpr,
    A_LAYOUT: gl.constexpr,
    B_LAYOUT: gl.constexpr,
    C_LAYOUT: gl.constexpr,
    B_SHAPE: gl.constexpr,
    TRANS_B: gl.constexpr,
    NUM_BUFFERS: gl.constexpr,
    NUM_WARPS: gl.constexpr,
):
    a_desc = tma.make_tensor_descriptor(
        a_ptr, [M, K], [stride_am, 1], [BLOCK_M, BLOCK_K], A_LAYOUT
    )
    b_desc = tma.make_tensor_descriptor(
        b_ptr,
        [N, K] if TRANS_B else [K, N],
        [stride_bk, 1],
        B_SHAPE,
        B_LAYOUT,
    )
    c_desc = tma.make_tensor_descriptor(
        c_ptr, [M, N], [stride_cm, 1], [BLOCK_M, BLOCK_N], C_LAYOUT
    )

    a_bufs = gl.allocate_shared_memory(
        DTYPE, [NUM_BUFFERS, BLOCK_M, BLOCK_K], A_LAYOUT
    )
    b_bufs = gl.allocate_shared_memory(DTYPE, [NUM_BUFFERS] + B_SHAPE, B_LAYOUT)

    pid_m = gl.program_id(0)
    pid_n = gl.program_id(1)
    off_m = pid_m * BLOCK_M
    off_n = pid_n * BLOCK_N

    mma_layout: gl.constexpr = pick_wgmma_layout(DTYPE, BLOCK_M, BLOCK_N, NUM_WARPS)
    acc = warpgroup_mma_init(
        gl.zeros((BLOCK_M, BLOCK_N), dtype=gl.float32, layout=mma_layout)
    )

    bars = gl.allocate_shared_memory(
        gl.int64, [NUM_BUFFERS, 1], mbarrier.MBarrierLayout()
    )
    for i in gl.static_range(NUM_BUFFERS):
        mbarrier.init(bars.index(i), count=1)
    idx = 0
    phase = 0

    for k in range(0, K, BLOCK_K):
        a = a_bufs.index(idx)
        b = b_bufs.index(idx)
        bar = bars.index(idx)
        mbarrier.expect(bar, a_desc.block_type.nbytes + b_desc.block_type.nbytes)
        tma.async_copy_global_to_shared(a_desc, [off_m, k], bar, a)
        tma.async_copy_global_to_shared(
            b_desc, [off_n, k] if TRANS_B else [k, off_n], bar, b
        )
        mbarrier.wait(bar, phase=phase)

        if TRANS_B:
            b = b.permute((1, 0))
        acc = warpgroup_mma_wait(num_outstanding=0, deps=(acc,))
        acc = warpgroup_mma(a, b, acc, is_async=True)

        idx += 1
        if idx == NUM_BUFFERS:
            idx = 0
            phase ^= 1

    acc = warpgroup_mma_wait(num_outstanding=0, deps=(acc,))
    for i in gl.static_range(NUM_BUFFERS):
        mbarrier.invalidate(bars.index(i))

    c_smem = gl.allocate_shared_memory(DTYPE, [BLOCK_M, BLOCK_N], C_LAYOUT)
    c_smem.store(acc.to(DTYPE))
    fence_async_shared()
    tma.async_copy_shared_to_global(c_desc, [off_m, off_n], c_smem)
    tma.store_wait(pendings=0)

# config = {"BLOCK_K": 128, "BLOCK_M": 64, "BLOCK_N": 64, "arch": "sm_90", "dtype": "fp16", "num_buffers": 1, "num_warps": 4, "trans_b": 1}
# arch = sm_90


// ===== COMPILED SASS (sm_90a) =====

	.target	sm_90a

	.elftype	@"ET_EXEC"


//--------------------- .note.nv.tkinfo           --------------------------
	.section	.note.nv.tkinfo,"",@"SHT_NOTE"
	.sectionflags	@"SHF_NOTE_NV_TKINFO"
	.tkinfo
        /*0018*/ 	.word	0x00000002
        /*0030*/ 	.string	""
        /*0030*/ 	.string	"ptxas"
        /*0030*/ 	.string	"Cuda compilation tools, release 13.0, V13.0.88"
        /*0030*/ 	.string	"Build cuda_13.0.r13.0/compiler.36424714_0"
        /*0030*/ 	.string	"-v  -suppress-debug-info  -lineinfo  -arch sm_90a "



//--------------------- .note.nv.cuinfo           --------------------------
	.section	.note.nv.cuinfo,"",@"SHT_NOTE"
	.sectionflags	@"SHF_NOTE_NV_CUINFO"
        /*0018*/ 	.short	0x0002
        /*001a*/ 	.short	0x005a
        /*001c*/ 	.short	0x0082
	.zero		2


//--------------------- .nv.info                  --------------------------
	.section	.nv.info,"",@"SHT_CUDA_INFO"
	.align	4


	//----- nvinfo : EIATTR_REGCOUNT
	.align		4
        /*0000*/ 	.byte	0x04, 0x2f
        /*0002*/ 	.short	(.L_1 - .L_0)
	.align		4
.L_0:
        /*0004*/ 	.word	index@(gluon_wgmma)
        /*0008*/ 	.word	0x0000003a


	//----- nvinfo : EIATTR_FRAME_SIZE
	.align		4
.L_1:
        /*000c*/ 	.byte	0x04, 0x11
        /*000e*/ 	.short	(.L_3 - .L_2)
	.align		4
.L_2:
        /*0010*/ 	.word	index@(gluon_wgmma)
        /*0014*/ 	.word	0x00000000


	//----- nvinfo : EIATTR_MIN_STACK_SIZE
	.align		4
.L_3:
        /*0018*/ 	.byte	0x04, 0x12
        /*001a*/ 	.short	(.L_5 - .L_4)
	.align		4
.L_4:
        /*001c*/ 	.word	index@(gluon_wgmma)
        /*0020*/ 	.word	0x00000000
.L_5:


//--------------------- .nv.compat                --------------------------
	.section	.nv.compat,"",@"SHT_CUDA_COMPAT_INFO"
	.align	4
        /*0000*/ 	.byte	0x02, 0x09, 0x01, 0x00, 0x02, 0x02, 0x04, 0x00, 0x02, 0x05, 0x05, 0x00, 0x03, 0x07, 0x01, 0x01
        /*0010*/ 	.byte	0x02, 0x03, 0x03, 0x00, 0x02, 0x06, 0x01, 0x00, 0x04, 0x0b, 0x08, 0x00, 0x00, 0x00, 0x00, 0x00
        /*0020*/ 	.byte	0x00, 0x00, 0x00, 0x00


//--------------------- .nv.info.gluon_wgmma      --------------------------
	.section	.nv.info.gluon_wgmma,"",@"SHT_CUDA_INFO"
	.sectionflags	@""
	.align	4


	//----- nvinfo : EIATTR_CUDA_API_VERSION
	.align		4
        /*0000*/ 	.byte	0x04, 0x37
        /*0002*/ 	.short	(.L_7 - .L_6)
.L_6:
        /*0004*/ 	.word	0x00000082


	//----- nvinfo : EIATTR_KPARAM_INFO
	.align		4
.L_7:
        /*0008*/ 	.byte	0x04, 0x17
        /*000a*/ 	.short	(.L_9 - .L_8)
.L_8:
        /*000c*/ 	.word	0x00000000
        /*0010*/ 	.short	0x000a
        /*0012*/ 	.short	0x0048
        /*0014*/ 	.byte	0x00, 0xf4, 0x21, 0x00


	//----- nvinfo : EIATTR_KPARAM_INFO
	.align		4
.L_9:
        /*0018*/ 	.byte	0x04, 0x17
        /*001a*/ 	.short	(.L_11 - .L_10)
.L_10:
        /*001c*/ 	.word	0x00000000
        /*0020*/ 	.short	0x0009
        /*0022*/ 	.short	0x0040
        /*0024*/ 	.byte	0x00, 0xf4, 0x21, 0x00


	//----- nvinfo : EIATTR_KPARAM_INFO
	.align		4
.L_11:
        /*0028*/ 	.byte	0x04, 0x17
        /*002a*/ 	.short	(.L_13 - .L_12)
.L_12:
        /*002c*/ 	.word	0x00000000
        /*0030*/ 	.short	0x0008
        /*0032*/ 	.short	0x0038
        /*0034*/ 	.byte	0x00, 0xf0, 0x21, 0x00


	//----- nvinfo : EIATTR_KPARAM_INFO
	.align		4
.L_13:
        /*0038*/ 	.byte	0x04, 0x17
        /*003a*/ 	.short	(.L_15 - .L_14)
.L_14:
        /*003c*/ 	.word	0x00000000
        /*0040*/ 	.short	0x0007
        /*0042*/ 	.short	0x0030
        /*0044*/ 	.byte	0x00, 0xf0, 0x21, 0x00


	//----- nvinfo : EIATTR_KPARAM_INFO
	.align		4
.L_15:
        /*0048*/ 	.byte	0x04, 0x17
        /*004a*/ 	.short	(.L_17 - .L_16)
.L_16:
        /*004c*/ 	.word	0x00000000
        /*0050*/ 	.short	0x0006
        /*0052*/ 	.short	0x0028
        /*0054*/ 	.byte	0x00, 0xf0, 0x21, 0x00


	//----- nvinfo : EIATTR_KPARAM_INFO
	.align		4
.L_17:
        /*0058*/ 	.byte	0x04, 0x17
        /*005a*/ 	.short	(.L_19 - .L_18)
.L_18:
        /*005c*/ 	.word	0x00000000
        /*0060*/ 	.short	0x0005
        /*0062*/ 	.short	0x0020
        /*0064*/ 	.byte	0x00, 0xf0, 0x11, 0x00


	//----- nvinfo : EIATTR_KPARAM_INFO
	.align		4
.L_19:
        /*0068*/ 	.byte	0x04, 0x17
        /*006a*/ 	.short	(.L_21 - .L_20)
.L_20:
        /*006c*/ 	.word	0x00000000
        /*0070*/ 	.short	0x0004
        /*0072*/ 	.short	0x001c
        /*0074*/ 	.byte	0x00, 0xf0, 0x11, 0x00


	//----- nvinfo : EIATTR_KPARAM_INFO
	.align		4
.L_21:
        /*0078*/ 	.byte	0x04, 0x17
        /*007a*/ 	.short	(.L_23 - .L_22)
.L_22:
        /*007c*/ 	.word	0x00000000
        /*0080*/ 	.short	0x0003
        /*0082*/ 	.short	0x0018
        /*0084*/ 	.byte	0x00, 0xf0, 0x11, 0x00


	//----- nvinfo : EIATTR_KPARAM_INFO
	.align		4
.L_23:
        /*0088*/ 	.byte	0x04, 0x17
        /*008a*/ 	.short	(.L_25 - .L_24)
.L_24:
        /*008c*/ 	.word	0x00000000
        /*0090*/ 	.short	0x0002
        /*0092*/ 	.short	0x0010
        /*0094*/ 	.byte	0x00, 0xf4, 0x21, 0x00


	//----- nvinfo : EIATTR_KPARAM_INFO
	.align		4
.L_25:
        /*0098*/ 	.byte	0x04, 0x17
        /*009a*/ 	.short	(.L_27 - .L_26)
.L_26:
        /*009c*/ 	.word	0x00000000
        /*00a0*/ 	.short	0x0001
        /*00a2*/ 	.short	0x0008
        /*00a4*/ 	.byte	0x00, 0xf4, 0x21, 0x00


	//----- nvinfo : EIATTR_KPARAM_INFO
	.align		4
.L_27:
        /*00a8*/ 	.byte	0x04, 0x17
        /*00aa*/ 	.short	(.L_29 - .L_28)
.L_28:
        /*00ac*/ 	.word	0x00000000
        /*00b0*/ 	.short	0x0000
        /*00b2*/ 	.short	0x0000
        /*00b4*/ 	.byte	0x00, 0xf4, 0x21, 0x00


	//----- nvinfo : EIATTR_SPARSE_MMA_MASK
	.align		4
.L_29:
        /*00b8*/ 	.byte	0x03, 0x50
        /*00ba*/ 	.short	0x0000


	//----- nvinfo : EIATTR_MAXREG_COUNT
	.align		4
        /*00bc*/ 	.byte	0x03, 0x1b
        /*00be*/ 	.short	0x00ff


	//----- nvinfo : EIATTR_NUM_BARRIERS
	.align		4
        /*00c0*/ 	.byte	0x02, 0x4c
        /*00c2*/ 	.byte	0x01
	.zero		1


	//----- nvinfo : EIATTR_MERCURY_ISA_VERSION
	.align		4
        /*00c4*/ 	.byte	0x03, 0x5f
        /*00c6*/ 	.short	0x0101


	//----- nvinfo : EIATTR_INT_WARP_WIDE_INSTR_OFFSETS
	.align		4
        /*00c8*/ 	.byte	0x04, 0x31
        /*00ca*/ 	.short	(.L_31 - .L_30)


	//   ....[0]....
.L_30:
        /*00cc*/ 	.word	0x00001360


	//   ....[1]....
        /*00d0*/ 	.word	0x000013f0


	//   ....[2]....
        /*00d4*/ 	.word	0x000017d0


	//   ....[3]....
        /*00d8*/ 	.word	0x000017e0


	//   ....[4]....
        /*00dc*/ 	.word	0x00001850


	//   ....[5]....
        /*00e0*/ 	.word	0x00001860


	//   ....[6]....
        /*00e4*/ 	.word	0x00001d00


	//   ....[7]....
        /*00e8*/ 	.word	0x00001d10


	//----- nvinfo : EIATTR_COOP_GROUP_MASK_REGIDS
	.align		4
.L_31:
        /*00ec*/ 	.byte	0x04, 0x29
        /*00ee*/ 	.short	(.L_33 - .L_32)


	//   ....[0]....
.L_32:
        /*00f0*/ 	.word	0xffffffff


	//   ....[1]....
        /*00f4*/ 	.word	0xffffffff


	//   ....[2]....
        /*00f8*/ 	.word	0xffffffff


	//----- nvinfo : EIATTR_COOP_GROUP_INSTR_OFFSETS
	.align		4
.L_33:
        /*00fc*/ 	.byte	0x04, 0x28
        /*00fe*/ 	.short	(.L_35 - .L_34)


	//   ....[0]....
.L_34:
        /*0100*/ 	.word	0x00000140


	//   ....[1]....
        /*0104*/ 	.word	0x00000710


	//   ....[2]....
        /*0108*/ 	.word	0x00000d10


	//----- nvinfo : EIATTR_MBARRIER_INSTR_OFFSETS
	.align		4
.L_35:
        /*010c*/ 	.byte	0x04, 0x39
        /*010e*/ 	.short	(.L_37 - .L_36)


	//   ....[0]....
.L_36:
        /*0110*/ 	.word	0x00001480
        /*0114*/ 	.word	0x000000ff
        /*0118*/ 	.word	0x00008000
        /*011c*/ 	.short	0x0100
        /*011e*/ 	.byte	0x08
	.zero		1


	//   ....[1]....
        /*0120*/ 	.word	0x00001910
        /*0124*/ 	.word	0x000000ff
        /*0128*/ 	.word	0x00008000
        /*012c*/ 	.short	0x010a
        /*012e*/ 	.byte	0x08
	.zero		1


	//   ....[2]....
        /*0130*/ 	.word	0x00001ba0
        /*0134*/ 	.word	0x000000ff
        /*0138*/ 	.word	0x00008000
        /*013c*/ 	.short	0x0108
        /*013e*/ 	.byte	0x08
	.zero		1


	//   ....[3]....
        /*0140*/ 	.word	0x00001da0
        /*0144*/ 	.word	0x000000ff
        /*0148*/ 	.word	0x00008000
        /*014c*/ 	.short	0x010a
        /*014e*/ 	.byte	0x08
	.zero		1


	//----- nvinfo : EIATTR_NUM_MBARRIERS
	.align		4
.L_37:
        /*0150*/ 	.byte	0x03, 0x38
        /*0152*/ 	.short	0x0001


	//----- nvinfo : EIATTR_EXIT_INSTR_OFFSETS
	.align		4
        /*0154*/ 	.byte	0x04, 0x1c
        /*0156*/ 	.short	(.L_39 - .L_38)


	//   ....[0]....
.L_38:
        /*0158*/ 	.word	0x00001d90


	//----- nvinfo : EIATTR_REQNTID
	.align		4
.L_39:
        /*015c*/ 	.byte	0x04, 0x10
        /*015e*/ 	.short	(.L_41 - .L_40)
.L_40:
        /*0160*/ 	.word	0x00000080
        /*0164*/ 	.word	0x00000001
        /*0168*/ 	.word	0x00000001


	//----- nvinfo : EIATTR_CRS_STACK_SIZE
	.align		4
.L_41:
        /*016c*/ 	.byte	0x04, 0x1e
        /*016e*/ 	.short	(.L_43 - .L_42)
.L_42:
        /*0170*/ 	.word	0x00000000


	//----- nvinfo : EIATTR_CBANK_PARAM_SIZE
	.align		4
.L_43:
        /*0174*/ 	.byte	0x03, 0x19
        /*0176*/ 	.short	0x0050


	//----- nvinfo : EIATTR_PARAM_CBANK
	.align		4
        /*0178*/ 	.byte	0x04, 0x0a
        /*017a*/ 	.short	(.L_45 - .L_44)
	.align		4
.L_44:
        /*017c*/ 	.word	index@(.nv.constant0.gluon_wgmma)
        /*0180*/ 	.short	0x0210
        /*0182*/ 	.short	0x0050


	//----- nvinfo : EIATTR_SW_WAR
	.align		4
.L_45:
        /*0184*/ 	.byte	0x04, 0x36
        /*0186*/ 	.short	(.L_47 - .L_46)
.L_46:
        /*0188*/ 	.word	0x00000008
.L_47:


//--------------------- .nv.callgraph             --------------------------
	.section	.nv.callgraph,"",@"SHT_CUDA_CALLGRAPH"
	.align	4
	.sectionentsize	8
	.align		4
        /*0000*/ 	.word	0x00000000
	.align		4
        /*0004*/ 	.word	0xffffffff
	.align		4
        /*0008*/ 	.word	0x00000000
	.align		4
        /*000c*/ 	.word	0xfffffffe
	.align		4
        /*0010*/ 	.word	0x00000000
	.align		4
        /*0014*/ 	.word	0xfffffffd
	.align		4
        /*0018*/ 	.word	0x00000000
	.align		4
        /*001c*/ 	.word	0xfffffffc


//--------------------- .text.gluon_wgmma         --------------------------
	.section	.text.gluon_wgmma,"ax",@progbits
	.align	128
        .global         gluon_wgmma
        .type           gluon_wgmma,@function
        .size           gluon_wgmma,(.L_x_52 - gluon_wgmma)
        .other          gluon_wgmma,@"STO_CUDA_ENTRY STV_DEFAULT"
gluon_wgmma:
.text.gluon_wgmma:
[----:B------:R-:W-:Y:S01]  /*0000*/  LDC R1, c[0x0][0x28] ;  /* 0x00000a00ff017b82 */ /* 0x000fe20000000800 */
[----:B------:R-:W1:Y:S07]  /*0010*/  S2R R0, SR_TID.X ;  /* 0x0000000000007919 */ /* 0x000e6e0000002100 */
[----:B------:R-:W2:Y:S01]  /*0020*/  S2UR UR4, SR_CgaCtaId ;  /* 0x00000000000479c3 */ /* 0x000ea20000008800 */
[----:B------:R-:W-:Y:S01]  /*0030*/  UMOV UR8, 0x400 ;  /* 0x0000040000087882 */ /* 0x000fe20000000000 */
[----:B------:R-:W-:Y:S01]  /*0040*/  ULDC UR6, c[0x0][0xc] ;  /* 0x0000030000067ab9 */ /* 0x000fe20000000800 */
[----:B------:R-:W-:Y:S05]  /*0050*/  BSSY B0, `(.L_x_0) ;  /* 0x000001f000007945 */ /* 0x000fea0003800000 */
[----:B------:R-:W3:Y:S08]  /*0060*/  LDC R2, c[0x0][0x228] ;  /* 0x00008a00ff027b82 */ /* 0x000ef00000000800 */
[----:B------:R-:W4:Y:S08]  /*0070*/  LDC R8, c[0x0][0x230] ;  /* 0x00008c00ff087b82 */ /* 0x000f300000000800 */
[----:B------:R-:W-:Y:S01]  /*0080*/  S2UR UR58, SR_CTAID.Y ;  /* 0x00000000003a79c3 */ /* 0x000fe20000002600 */
[----:B--2---:R-:W-:-:S03]  /*0090*/  ULEA UR8, UR4, UR8, 0x18 ;  /* 0x0000000804087291 */ /* 0x004fc6000f8ec03f */
[----:B------:R-:W-:Y:S01]  /*00a0*/  ULDC UR4, c[0x0][0x10] ;  /* 0x0000040000047ab9 */ /* 0x000fe20000000800 */
[----:B-1----:R-:W-:-:S03]  /*00b0*/  LOP3.LUT R6, R0, 0x7f, RZ, 0xc0, !PT ;  /* 0x0000007f00067812 */ /* 0x002fc600078ec0ff */
[----:B------:R-:W1:Y:S01]  /*00c0*/  S2UR UR5, SR_CTAID.Z ;  /* 0x00000000000579c3 */ /* 0x000e620000002700 */
[----:B---3--:R-:W-:Y:S01]  /*00d0*/  VIADD R2, R2, 0xffffffff ;  /* 0xffffffff02027836 */ /* 0x008fe20000000000 */
[C---:B------:R-:W-:Y:S02]  /*00e0*/  ISETP.GE.U32.AND P0, PT, R6.reuse, 0x20, PT ;  /* 0x000000200600780c */ /* 0x040fe40003f06070 */
[C---:B------:R-:W-:Y:S02]  /*00f0*/  ISETP.NE.U32.AND P2, PT, R6.reuse, RZ, PT ;  /* 0x000000ff0600720c */ /* 0x040fe40003f45070 */
[----:B------:R-:W-:Y:S02]  /*0100*/  LEA R14, R6, UR8, 0x2 ;  /* 0x00000008060e7c11 */ /* 0x000fe4000f8e10ff */
[----:B------:R-:W2:Y:S01]  /*0110*/  S2UR UR57, SR_CTAID.X ;  /* 0x00000000003979c3 */ /* 0x000ea20000002500 */
[----:B----4-:R-:W-:-:S06]  /*0120*/  VIADD R11, R8, 0xffffffff ;  /* 0xffffffff080b7836 */ /* 0x010fcc0000000000 */
[----:B------:R3:W-:Y:S01]  /*0130*/  @!P0 STS [R14], RZ ;  /* 0x000000ff0e008388 */ /* 0x0007e20000000800 */
[----:B------:R-:W-:-:S03]  /*0140*/  NOP ;  /* 0x0000000000007918 */ /* 0x000fc60000000000 */
[----:B------:R3:W-:Y:S01]  /*0150*/  @!P2 STS [UR8+0x24], R2 ;  /* 0x00002402ff00a988 */ /* 0x0007e20008000808 */
[----:B-1----:R-:W-:-:S03]  /*0160*/  UIMAD UR4, UR5, UR4, UR58 ;  /* 0x00000004050472a4 */ /* 0x002fc6000f8e023a */
[----:B------:R3:W-:Y:S01]  /*0170*/  @!P2 STS [UR8+0x20], R11 ;  /* 0x0000200bff00a988 */ /* 0x0007e20008000808 */
[----:B--2---:R-:W-:-:S03]  /*0180*/  UIMAD UR4, UR4, UR6, UR57 ;  /* 0x00000006040472a4 */ /* 0x004fc6000f8e0239 */
[----:B------:R-:W-:Y:S01]  /*0190*/  ULDC.64 UR6, c[0x0][0x250] ;  /* 0x0000940000067ab9 */ /* 0x000fe20000000a00 */
[----:B------:R-:W-:-:S04]  /*01a0*/  UIMAD UR4, UR4, 0x180, URZ ;  /* 0x00000180040478a4 */ /* 0x000fc8000f8e023f */
[----:B------:R-:W-:-:S04]  /*01b0*/  UIADD3 UR56, UP0, UR4, UR6, URZ ;  /* 0x0000000604387290 */ /* 0x000fc8000ff1e03f */
[----:B------:R-:W-:Y:S01]  /*01c0*/  ULEA.HI.X.SX32 UR55, UR4, UR7, 0x1, UP0 ;  /* 0x0000000704377291 */ /* 0x000fe200080f0e3f */
[----:B---3--:R-:W-:Y:S11]  /*01d0*/  @P2 BRA `(.L_x_1) ;  /* 0x0000000000182947 */ /* 0x008ff60003800000 */
[----:B------:R-:W1:Y:S01]  /*01e0*/  LDS R3, [UR8+0x8] ;  /* 0x00000808ff037984 */ /* 0x000e620008000800 */
[----:B------:R-:W2:Y:S01]  /*01f0*/  LDC.64 R12, c[0x0][0x210] ;  /* 0x00008400ff0c7b82 */ /* 0x000ea20000000a00 */
[----:B------:R-:W-:Y:S02]  /*0200*/  IMAD.MOV.U32 R4, RZ, RZ, 0x70 ;  /* 0x00000070ff047424 */ /* 0x000fe400078e00ff */
[----:B--2---:R2:W-:Y:S03]  /*0210*/  STS.64 [UR8], R12 ;  /* 0x0000000cff007988 */ /* 0x0045e60008000a08 */
[----:B-1----:R-:W-:-:S05]  /*0220*/  LOP3.LUT R3, R3, 0x10, R4, 0xd8, !PT ;  /* 0x0000001003037812 */ /* 0x002fca00078ed804 */
[----:B------:R2:W-:Y:S02]  /*0230*/  STS [UR8+0x8], R3 ;  /* 0x00000803ff007988 */ /* 0x0005e40008000808 */
.L_x_1:
[----:B------:R-:W-:Y:S05]  /*0240*/  BSYNC B0 ;  /* 0x0000000000007941 */ /* 0x000fea0003800000 */
.L_x_0:
[----:B------:R-:W-:Y:S04]  /*0250*/  BSSY B0, `(.L_x_2) ;  /* 0x000000a000007945 */ /* 0x000fe80003800000 */
[----:B------:R-:W-:Y:S05]  /*0260*/  @P2 BRA `(.L_x_3) ;  /* 0x0000000000202947 */ /* 0x000fea0003800000 */
[----:B--2---:R-:W1:Y:S01]  /*0270*/  LDS R3, [UR8+0x34] ;  /* 0x00003408ff037984 */ /* 0x004e620008000800 */
[----:B------:R-:W-:Y:S02]  /*0280*/  IMAD.MOV.U32 R4, RZ, RZ, 0x3f000000 ;  /* 0x3f000000ff047424 */ /* 0x000fe400078e00ff */
[----:B------:R-:W-:Y:S01]  /*0290*/  @!P2 IMAD.MOV.U32 R5, RZ, RZ, 0x3f ;  /* 0x0000003fff05a424 */ /* 0x000fe200078e00ff */
[----:B------:R-:W2:Y:S02]  /*02a0*/  @!P2 LDS R10, [UR8+0x38] ;  /* 0x00003808ff0aa984 */ /* 0x000ea40008000800 */
[----:B-1----:R-:W-:Y:S02]  /*02b0*/  LOP3.LUT R3, R3, 0xff000000, R4, 0xb8, !PT ;  /* 0xff00000003037812 */ /* 0x002fe400078eb804 */
[----:B--2---:R-:W-:-:S03]  /*02c0*/  @!P2 LOP3.LUT R4, R10, 0xff, R5, 0xb8, !PT ;  /* 0x000000ff0a04a812 */ /* 0x004fc600078eb805 */
[----:B------:R1:W-:Y:S04]  /*02d0*/  STS [UR8+0x34], R3 ;  /* 0x00003403ff007988 */ /* 0x0003e80008000808 */
[----:B------:R1:W-:Y:S02]  /*02e0*/  @!P2 STS [UR8+0x38], R4 ;  /* 0x00003804ff00a988 */ /* 0x0003e40008000808 */
.L_x_3:
[----:B------:R-:W-:Y:S05]  /*02f0*/  BSYNC B0 ;  /* 0x0000000000007941 */ /* 0x000fea0003800000 */
.L_x_2:
[----:B------:R-:W-:Y:S04]  /*0300*/  BSSY B0, `(.L_x_4) ;  /* 0x000000e000007945 */ /* 0x000fe80003800000 */
[----:B------:R-:W-:Y:S05]  /*0310*/  @P2 BRA `(.L_x_5) ;  /* 0x0000000000302947 */ /* 0x000fea0003800000 */
[----:B-1----:R-:W1:Y:S01]  /*0320*/  LDS R4, [UR8+0x34] ;  /* 0x00003408ff047984 */ /* 0x002e620008000800 */
[----:B--2---:R-:W2:Y:S03]  /*0330*/  LDC.64 R12, c[0x0][0x238] ;  /* 0x00008e00ff0c7b82 */ /* 0x004ea60000000a00 */
[----:B------:R-:W3:Y:S01]  /*0340*/  LDS R3, [UR8+0x1c] ;  /* 0x00001c08ff037984 */ /* 0x000ee20008000800 */
[C---:B--2---:R-:W-:Y:S01]  /*0350*/  SHF.L.U64.HI R10, R12.reuse, 0x1, R13 ;  /* 0x000000010c0a7819 */ /* 0x044fe2000001020d */
[----:B------:R-:W-:-:S03]  /*0360*/  IMAD.SHL.U32 R5, R12, 0x2, RZ ;  /* 0x000000020c057824 */ /* 0x000fc600078e00ff */
[--C-:B------:R-:W-:Y:S02]  /*0370*/  SHF.R.U32.HI R12, RZ, 0x4, R10.reuse ;  /* 0x00000004ff0c7819 */ /* 0x100fe4000001160a */
[----:B------:R-:W-:-:S05]  /*0380*/  SHF.R.U64 R5, R5, 0x4, R10 ;  /* 0x0000000405057819 */ /* 0x000fca000000120a */
[----:B------:R4:W-:Y:S01]  /*0390*/  STS [UR8+0xc], R5 ;  /* 0x00000c05ff007988 */ /* 0x0009e20008000808 */
[----:B-1----:R-:W-:Y:S02]  /*03a0*/  LOP3.LUT R4, R4, 0x7, RZ, 0xb8, !PT ;  /* 0x0000000704047812 */ /* 0x002fe400078eb8ff */
[----:B---3--:R-:W-:-:S03]  /*03b0*/  LOP3.LUT R3, R3, 0xf, R12, 0xb8, !PT ;  /* 0x0000000f03037812 */ /* 0x008fc600078eb80c */
[----:B------:R4:W-:Y:S04]  /*03c0*/  STS [UR8+0x34], R4 ;  /* 0x00003404ff007988 */ /* 0x0009e80008000808 */
[----:B------:R4:W-:Y:S02]  /*03d0*/  STS [UR8+0x1c], R3 ;  /* 0x00001c03ff007988 */ /* 0x0009e40008000808 */
.L_x_5:
[----:B------:R-:W-:Y:S05]  /*03e0*/  BSYNC B0 ;  /* 0x0000000000007941 */ /* 0x000fea0003800000 */
.L_x_4:
[----:B------:R-:W-:Y:S04]  /*03f0*/  BSSY B1, `(.L_x_6) ;  /* 0x000001b000017945 */ /* 0x000fe80003800000 */
[----:B------:R-:W-:Y:S01]  /*0400*/  BSSY B0, `(.L_x_7) ;  /* 0x0000016000007945 */ /* 0x000fe20003800000 */
[----:B------:R-:W-:-:S03]  /*0410*/  IMAD.MOV.U32 R7, RZ, RZ, RZ ;  /* 0x000000ffff077224 */ /* 0x000fc600078e00ff */
[----:B------:R-:W-:Y:S05]  /*0420*/  @P2 BRA `(.L_x_8) ;  /* 0x0000000000202947 */ /* 0x000fea0003800000 */
[----:B-12-4-:R-:W1:Y:S02]  /*0430*/  LDS R3, [UR8+0x34] ;  /* 0x00003408ff037984 */ /* 0x016e640008000800 */
[----:B-1----:R-:W-:-:S05]  /*0440*/  LOP3.LUT R3, R3, 0x38, RZ, 0xb8, !PT ;  /* 0x0000003803037812 */ /* 0x002fca00078eb8ff */
[----:B------:R1:W-:Y:S01]  /*0450*/  STS [UR8+0x34], R3 ;  /* 0x00003403ff007988 */ /* 0x0003e20008000808 */
[----:B------:R-:W-:Y:S05]  /*0460*/  @P2 BRA `(.L_x_9) ;  /* 0x0000000000202947 */ /* 0x000fea0003800000 */
[----:B-1----:R-:W1:Y:S01]  /*0470*/  LDS R3, [UR8+0x8] ;  /* 0x00000808ff037984 */ /* 0x002e620008000800 */
[----:B------:R-:W-:-:S05]  /*0480*/  IMAD.MOV.U32 R4, RZ, RZ, 0x780 ;  /* 0x00000780ff047424 */ /* 0x000fca00078e00ff */
[----:B-1----:R-:W-:-:S05]  /*0490*/  LOP3.LUT R3, R3, 0x300, R4, 0xd8, !PT ;  /* 0x0000030003037812 */ /* 0x002fca00078ed804 */
[----:B------:R3:W-:Y:S02]  /*04a0*/  STS [UR8+0x8], R3 ;  /* 0x00000803ff007988 */ /* 0x0007e40008000808 */
.L_x_8:
[----:B------:R-:W-:Y:S05]  /*04b0*/  @P2 BRA `(.L_x_10) ;  /* 0x0000000000282947 */ /* 0x000fea0003800000 */
[----:B-1234-:R-:W1:Y:S02]  /*04c0*/  LDS R3, [UR8+0x8] ;  /* 0x00000808ff037984 */ /* 0x01ee640008000800 */
[----:B-1----:R-:W-:-:S05]  /*04d0*/  LOP3.LUT R3, R3, 0x1800, RZ, 0xb8, !PT ;  /* 0x0000180003037812 */ /* 0x002fca00078eb8ff */
[----:B------:R2:W-:Y:S02]  /*04e0*/  STS [UR8+0x8], R3 ;  /* 0x00000803ff007988 */ /* 0x0005e40008000808 */
.L_x_9:
[----:B------:R-:W-:Y:S05]  /*04f0*/  @P2 BREAK B0 ;  /* 0x0000000000002942 */ /* 0x000fea0003800000 */
[----:B------:R-:W-:Y:S05]  /*0500*/  @P2 BRA `(.L_x_11) ;  /* 0x0000000000242947 */ /* 0x000fea0003800000 */
[----:B------:R-:W3:Y:S01]  /*0510*/  LDS R4, [UR8+0x8] ;  /* 0x00000808ff047984 */ /* 0x000ee20008000800 */
[----:B-12---:R-:W-:-:S05]  /*0520*/  IMAD.MOV.U32 R3, RZ, RZ, 0x6000 ;  /* 0x00006000ff037424 */ /* 0x006fca00078e00ff */
[----:B---3--:R-:W-:-:S04]  /*0530*/  LOP3.LUT R3, R4, 0x6000, R3, 0xd8, !PT ;  /* 0x0000600004037812 */ /* 0x008fc800078ed803 */
[----:B------:R-:W-:-:S05]  /*0540*/  LOP3.LUT R3, R3, 0x400000, RZ, 0xb8, !PT ;  /* 0x0040000003037812 */ /* 0x000fca00078eb8ff */
[----:B------:R5:W-:Y:S02]  /*0550*/  STS [UR8+0x8], R3 ;  /* 0x00000803ff007988 */ /* 0x000be40008000808 */
.L_x_10:
[----:B------:R-:W-:Y:S05]  /*0560*/  BSYNC B0 ;  /* 0x0000000000007941 */ /* 0x000fea0003800000 */
.L_x_7:
[----:B-12345:R-:W1:Y:S02]  /*0570*/  @!P2 LDS R3, [UR8+0x8] ;  /* 0x00000808ff03a984 */ /* 0x03ee640008000800 */
[----:B-1----:R-:W-:-:S05]  /*0580*/  @!P2 LOP3.LUT R3, R3, 0x8000, RZ, 0xb8, !PT ;  /* 0x000080000303a812 */ /* 0x002fca00078eb8ff */
[----:B------:R3:W-:Y:S02]  /*0590*/  @!P2 STS [UR8+0x8], R3 ;  /* 0x00000803ff00a988 */ /* 0x0007e40008000808 */
.L_x_11:
[----:B------:R-:W-:Y:S05]  /*05a0*/  BSYNC B1 ;  /* 0x0000000000017941 */ /* 0x000fea0003800000 */
.L_x_6:
[----:B------:R-:W-:Y:S05]  /*05b0*/  WARPSYNC.ALL ;  /* 0x0000000000007948 */ /* 0x000fea0003800000 */
[----:B------:R-:W-:Y:S05]  /*05c0*/  @P0 BRA `(.L_x_12) ;  /* 0x00000000002c0947 */ /* 0x000fea0003800000 */
[----:B-123--:R-:W1:Y:S01]  /*05d0*/  S2R R3, SR_LANEID ;  /* 0x0000000000037919 */ /* 0x00ee620000000000 */
[----:B------:R-:W-:Y:S05]  /*05e0*/  WARPSYNC.ALL ;  /* 0x0000000000007948 */ /* 0x000fea0003800000 */
[----:B-1----:R-:W-:-:S05]  /*05f0*/  IMAD.SHL.U32 R3, R3, 0x4, RZ ;  /* 0x0000000403037824 */ /* 0x002fca00078e00ff */
[----:B------:R-:W1:Y:S01]  /*0600*/  LDS R9, [R3+UR8] ;  /* 0x0000000803097984 */ /* 0x000e620008000800 */
[----:B------:R-:W-:Y:S01]  /*0610*/  IADD3 R4, P1, R3, UR56, RZ ;  /* 0x0000003803047c10 */ /* 0x000fe2000ff3e0ff */
[----:B------:R-:W-:-:S04]  /*0620*/  UMOV UR54, UR56 ;  /* 0x0000003800367c82 */ /* 0x000fc80008000000 */
[----:B------:R-:W-:-:S05]  /*0630*/  IMAD.X R5, RZ, RZ, UR55, P1 ;  /* 0x00000037ff057e24 */ /* 0x000fca00088e06ff */
[----:B-1----:R4:W5:Y:S01]  /*0640*/  ATOMG.E.EXCH.STRONG.GPU PT, RZ, [R4], R9 ;  /* 0x0000000904ff73a8 */ /* 0x00296200041ee100 */
[----:B------:R-:W-:-:S04]  /*0650*/  DEPBAR {5,4,3,2,1,0} ;  /* 0x0000003f0000791a */ /* 0x000fc80000000000 */
[----:B------:R4:W-:Y:S01]  /*0660*/  UTMACCTL.IV [UR54] ;  /* 0x00000000360079b9 */ /* 0x0009e20008000000 */
[----:B------:R-:W-:Y:S01]  /*0670*/  NOP ;  /* 0x0000000000007918 */ /* 0x000fe20000000000 */
.L_x_12:
[----:B------:R-:W-:Y:S05]  /*0680*/  @P0 BRA `(.L_x_13) ;  /* 0x00000000000c0947 */ /* 0x000fea0003800000 */
[----:B------:R0:W-:Y:S01]  /*0690*/  UTMACMDFLUSH ;  /* 0x00000000000079b7 */ /* 0x0001e20000000000 */
[----:B------:R-:W-:Y:S05]  /*06a0*/  @P0 BRA `(.L_x_13) ;  /* 0x0000000000040947 */ /* 0x000fea0003800000 */
[----:B------:R-:W-:-:S04]  /*06b0*/  DEPBAR.LE SB0, 0x0 ;  /* 0x000080000000791a */ /* 0x000fc80000000000 */
.L_x_13:
[----:B------:R-:W-:Y:S05]  /*06c0*/  WARPSYNC.ALL ;  /* 0x0000000000007948 */ /* 0x000fea0003800000 */
[----:B-----5:R-:W-:Y:S06]  /*06d0*/  BAR.SYNC.DEFER_BLOCKING 0x0 ;  /* 0x0000000000007b1d */ /* 0x020fec0000010000 */
[----:B------:R-:W-:Y:S02]  /*06e0*/  BSSY B1, `(.L_x_14) ;  /* 0x000000b000017945 */ /* 0x000fe40003800000 */
[----:B------:R-:W-:Y:S06]  /*06f0*/  BAR.SYNC.DEFER_BLOCKING 0x0 ;  /* 0x0000000000007b1d */ /* 0x000fec0000010000 */
[----:B------:R5:W-:Y:S01]  /*0700*/  @!P0 STS [R14], RZ ;  /* 0x000000ff0e008388 */ /* 0x000be20000000800 */
[----:B------:R-:W-:Y:S01]  /*0710*/  NOP ;  /* 0x0000000000007918 */ /* 0x000fe20000000000 */
[----:B------:R-:W-:Y:S05]  /*0720*/  @P2 BRA `(.L_x_15) ;  /* 0x0000000000182947 */ /* 0x000fea0003800000 */
[----:B-123--:R-:W1:Y:S01]  /*0730*/  LDS R3, [UR8+0x8] ;  /* 0x00000808ff037984 */ /* 0x00ee620008000800 */
[----:B------:R-:W2:Y:S01]  /*0740*/  LDC.64 R12, c[0x0][0x218] ;  /* 0x00008600ff0c7b82 */ /* 0x000ea20000000a00 */
[----:B----4-:R-:W-:Y:S02]  /*0750*/  IMAD.MOV.U32 R4, RZ, RZ, 0x70 ;  /* 0x00000070ff047424 */ /* 0x010fe400078e00ff */
[----:B--2---:R2:W-:Y:S03]  /*0760*/  STS.64 [UR8], R12 ;  /* 0x0000000cff007988 */ /* 0x0045e60008000a08 */
[----:B-1----:R-:W-:-:S05]  /*0770*/  LOP3.LUT R3, R3, 0x10, R4, 0xd8, !PT ;  /* 0x0000001003037812 */ /* 0x002fca00078ed804 */
[----:B------:R2:W-:Y:S02]  /*0780*/  STS [UR8+0x8], R3 ;  /* 0x00000803ff007988 */ /* 0x0005e40008000808 */
.L_x_15:
[----:B----4-:R-:W-:Y:S05]  /*0790*/  BSYNC B1 ;  /* 0x0000000000017941 */ /* 0x010fea0003800000 */
.L_x_14:
[----:B------:R-:W-:Y:S04]  /*07a0*/  BSSY B2, `(.L_x_16) ;  /* 0x000000f000027945 */ /* 0x000fe80003800000 */
[----:B------:R-:W-:Y:S04]  /*07b0*/  BSSY B1, `(.L_x_17) ;  /* 0x000000c000017945 */ /* 0x000fe80003800000 */
[----:B------:R-:W-:Y:S05]  /*07c0*/  @P2 BRA `(.L_x_18) ;  /* 0x0000000000282947 */ /* 0x000fea0003800000 */
[----:B-123--:R-:W1:Y:S01]  /*07d0*/  LDS R3, [UR8+0x34] ;  /* 0x00003408ff037984 */ /* 0x00ee620008000800 */
[----:B------:R-:W-:Y:S01]  /*07e0*/  IMAD.MOV.U32 R4, RZ, RZ, 0x3f000000 ;  /* 0x3f000000ff047424 */ /* 0x000fe200078e00ff */
[----:B------:R-:W-:Y:S05]  /*07f0*/  @P2 BREAK B1 ;  /* 0x0000000000012942 */ /* 0x000fea0003800000 */
[----:B-1----:R-:W-:-:S05]  /*0800*/  LOP3.LUT R3, R3, 0xff000000, R4, 0xb8, !PT ;  /* 0xff00000003037812 */ /* 0x002fca00078eb804 */
[----:B------:R1:W-:Y:S01]  /*0810*/  STS [UR8+0x34], R3 ;  /* 0x00003403ff007988 */ /* 0x0003e20008000808 */
[----:B------:R-:W-:Y:S05]  /*0820*/  @P2 BRA `(.L_x_19) ;  /* 0x0000000000182947 */ /* 0x000fea0003800000 */
[----:B-1----:R-:W1:Y:S01]  /*0830*/  LDS R3, [UR8+0x38] ;  /* 0x00003808ff037984 */ /* 0x002e620008000800 */
[----:B------:R-:W-:-:S05]  /*0840*/  IMAD.MOV.U32 R4, RZ, RZ, 0x3f ;  /* 0x0000003fff047424 */ /* 0x000fca00078e00ff */
[----:B-1----:R-:W-:-:S05]  /*0850*/  LOP3.LUT R3, R3, 0xff, R4, 0xb8, !PT ;  /* 0x000000ff03037812 */ /* 0x002fca00078eb804 */
[----:B------:R4:W-:Y:S02]  /*0860*/  STS [UR8+0x38], R3 ;  /* 0x00003803ff007988 */ /* 0x0009e40008000808 */
.L_x_18:
[----:B------:R-:W-:Y:S05]  /*0870*/  BSYNC B1 ;  /* 0x0000000000017941 */ /* 0x000fea0003800000 */
.L_x_17:
[----:B------:R1:W-:Y:S02]  /*0880*/  @!P2 STS [UR8+0x20], R11 ;  /* 0x0000200bff00a988 */ /* 0x0003e40008000808 */
.L_x_19:
[----:B------:R-:W-:Y:S05]  /*0890*/  BSYNC B2 ;  /* 0x0000000000027941 */ /* 0x000fea0003800000 */
.L_x_16:
[----:B------:R-:W-:Y:S05]  /*08a0*/  WARPSYNC.ALL ;  /* 0x0000000000007948 */ /* 0x000fea0003800000 */
[----:B-1234-:R-:W1:Y:S01]  /*08b0*/  LDC R3, c[0x0][0x22c] ;  /* 0x00008b00ff037b82 */ /* 0x01ee620000000800 */
[----:B------:R-:W-:Y:S01]  /*08c0*/  BSSY B2, `(.L_x_20) ;  /* 0x0000010000027945 */ /* 0x000fe20003800000 */
[----:B-1----:R-:W-:-:S05]  /*08d0*/  VIADD R3, R3, 0xffffffff ;  /* 0xffffffff03037836 */ /* 0x002fca0000000000 */
[----:B------:R1:W-:Y:S01]  /*08e0*/  @!P2 STS [UR8+0x24], R3 ;  /* 0x00002403ff00a988 */ /* 0x0003e20008000808 */
[----:B------:R-:W-:Y:S05]  /*08f0*/  @P2 BRA `(.L_x_21) ;  /* 0x0000000000302947 */ /* 0x000fea0003800000 */
[----:B------:R-:W2:Y:S01]  /*0900*/  LDS R5, [UR8+0x34] ;  /* 0x00003408ff057984 */ /* 0x000ea20008000800 */
[----:B------:R-:W3:Y:S03]  /*0910*/  LDC.64 R12, c[0x0][0x240] ;  /* 0x00009000ff0c7b82 */ /* 0x000ee60000000a00 */
[----:B------:R-:W4:Y:S01]  /*0920*/  LDS R4, [UR8+0x1c] ;  /* 0x00001c08ff047984 */ /* 0x000f220008000800 */
[C---:B---3--:R-:W-:Y:S01]  /*0930*/  SHF.L.U64.HI R10, R12.reuse, 0x1, R13 ;  /* 0x000000010c0a7819 */ /* 0x048fe2000001020d */
[----:B------:R-:W-:-:S03]  /*0940*/  IMAD.SHL.U32 R9, R12, 0x2, RZ ;  /* 0x000000020c097824 */ /* 0x000fc600078e00ff */
[--C-:B------:R-:W-:Y:S02]  /*0950*/  SHF.R.U32.HI R11, RZ, 0x4, R10.reuse ;  /* 0x00000004ff0b7819 */ /* 0x100fe4000001160a */
[----:B------:R-:W-:-:S05]  /*0960*/  SHF.R.U64 R9, R9, 0x4, R10 ;  /* 0x0000000409097819 */ /* 0x000fca000000120a */
[----:B------:R3:W-:Y:S01]  /*0970*/  STS [UR8+0xc], R9 ;  /* 0x00000c09ff007988 */ /* 0x0007e20008000808 */
[----:B--2---:R-:W-:Y:S02]  /*0980*/  LOP3.LUT R5, R5, 0x7, RZ, 0xb8, !PT ;  /* 0x0000000705057812 */ /* 0x004fe400078eb8ff */
[----:B----4-:R-:W-:-:S03]  /*0990*/  LOP3.LUT R4, R4, 0xf, R11, 0xb8, !PT ;  /* 0x0000000f04047812 */ /* 0x010fc600078eb80b */
[----:B------:R3:W-:Y:S04]  /*09a0*/  STS [UR8+0x34], R5 ;  /* 0x00003405ff007988 */ /* 0x0007e80008000808 */
[----:B------:R3:W-:Y:S02]  /*09b0*/  STS [UR8+0x1c], R4 ;  /* 0x00001c04ff007988 */ /* 0x0007e40008000808 */
.L_x_21:
[----:B------:R-:W-:Y:S05]  /*09c0*/  BSYNC B2 ;  /* 0x0000000000027941 */ /* 0x000fea0003800000 */
.L_x_20:
[----:B------:R-:W-:Y:S04]  /*09d0*/  BSSY B3, `(.L_x_22) ;  /* 0x000001a000037945 */ /* 0x000fe80003800000 */
[----:B------:R-:W-:Y:S04]  /*09e0*/  BSSY B2, `(.L_x_23) ;  /* 0x0000015000027945 */ /* 0x000fe80003800000 */
[----:B------:R-:W-:Y:S05]  /*09f0*/  @P2 BRA `(.L_x_24) ;  /* 0x0000000000202947 */ /* 0x000fea0003800000 */
[----:B---3--:R-:W2:Y:S02]  /*0a00*/  LDS R4, [UR8+0x34] ;  /* 0x00003408ff047984 */ /* 0x008ea40008000800 */
[----:B--2---:R-:W-:-:S05]  /*0a10*/  LOP3.LUT R4, R4, 0x38, RZ, 0xb8, !PT ;  /* 0x0000003804047812 */ /* 0x004fca00078eb8ff */
[----:B------:R2:W-:Y:S01]  /*0a20*/  STS [UR8+0x34], R4 ;  /* 0x00003404ff007988 */ /* 0x0005e20008000808 */
[----:B------:R-:W-:Y:S05]  /*0a30*/  @P2 BRA `(.L_x_25) ;  /* 0x0000000000202947 */ /* 0x000fea0003800000 */
[----:B--2---:R-:W2:Y:S01]  /*0a40*/  LDS R4, [UR8+0x8] ;  /* 0x00000808ff047984 */ /* 0x004ea20008000800 */
[----:B------:R-:W-:-:S05]  /*0a50*/  IMAD.MOV.U32 R5, RZ, RZ, 0x780 ;  /* 0x00000780ff057424 */ /* 0x000fca00078e00ff */
[----:B--2---:R-:W-:-:S05]  /*0a60*/  LOP3.LUT R4, R4, 0x300, R5, 0xd8, !PT ;  /* 0x0000030004047812 */ /* 0x004fca00078ed805 */
[----:B------:R2:W-:Y:S02]  /*0a70*/  STS [UR8+0x8], R4 ;  /* 0x00000804ff007988 */ /* 0x0005e40008000808 */
.L_x_24:
[----:B------:R-:W-:Y:S05]  /*0a80*/  @P2 BRA `(.L_x_26) ;  /* 0x0000000000282947 */ /* 0x000fea0003800000 */
[----:B--23--:R-:W2:Y:S02]  /*0a90*/  LDS R4, [UR8+0x8] ;  /* 0x00000808ff047984 */ /* 0x00cea40008000800 */
[----:B--2---:R-:W-:-:S05]  /*0aa0*/  LOP3.LUT R4, R4, 0x1800, RZ, 0xb8, !PT ;  /* 0x0000180004047812 */ /* 0x004fca00078eb8ff */
[----:B------:R3:W-:Y:S02]  /*0ab0*/  STS [UR8+0x8], R4 ;  /* 0x00000804ff007988 */ /* 0x0007e40008000808 */
.L_x_25:
[----:B------:R-:W-:Y:S05]  /*0ac0*/  @P2 BREAK B2 ;  /* 0x0000000000022942 */ /* 0x000fea0003800000 */
[----:B------:R-:W-:Y:S05]  /*0ad0*/  @P2 BRA `(.L_x_27) ;  /* 0x0000000000242947 */ /* 0x000fea0003800000 */
[----:B--23--:R-:W2:Y:S01]  /*0ae0*/  LDS R4, [UR8+0x8] ;  /* 0x00000808ff047984 */ /* 0x00cea20008000800 */
[----:B------:R-:W-:-:S05]  /*0af0*/  IMAD.MOV.U32 R5, RZ, RZ, 0x6000 ;  /* 0x00006000ff057424 */ /* 0x000fca00078e00ff */
[----:B--2---:R-:W-:-:S04]  /*0b00*/  LOP3.LUT R4, R4, 0x6000, R5, 0xd8, !PT ;  /* 0x0000600004047812 */ /* 0x004fc800078ed805 */
[----:B------:R-:W-:-:S05]  /*0b10*/  LOP3.LUT R4, R4, 0x400000, RZ, 0xb8, !PT ;  /* 0x0040000004047812 */ /* 0x000fca00078eb8ff */
[----:B------:R4:W-:Y:S02]  /*0b20*/  STS [UR8+0x8], R4 ;  /* 0x00000804ff007988 */ /* 0x0009e40008000808 */
.L_x_26:
[----:B------:R-:W-:Y:S05]  /*0b30*/  BSYNC B2 ;  /* 0x0000000000027941 */ /* 0x000fea0003800000 */
.L_x_23:
[----:B--234-:R-:W2:Y:S02]  /*0b40*/  @!P2 LDS R4, [UR8+0x8] ;  /* 0x00000808ff04a984 */ /* 0x01cea40008000800 */
[----:B--2---:R-:W-:-:S05]  /*0b50*/  @!P2 LOP3.LUT R4, R4, 0x8000, RZ, 0xb8, !PT ;  /* 0x000080000404a812 */ /* 0x004fca00078eb8ff */
[----:B------:R4:W-:Y:S02]  /*0b60*/  @!P2 STS [UR8+0x8], R4 ;  /* 0x00000804ff00a988 */ /* 0x0009e40008000808 */
.L_x_27:
[----:B------:R-:W-:Y:S05]  /*0b70*/  BSYNC B3 ;  /* 0x0000000000037941 */ /* 0x000fea0003800000 */
.L_x_22:
[----:B------:R-:W-:Y:S05]  /*0b80*/  WARPSYNC.ALL ;  /* 0x0000000000007948 */ /* 0x000fea0003800000 */
[----:B------:R-:W-:-:S04]  /*0b90*/  UIADD3 UR53, UR4, 0x80, URZ ;  /* 0x0000008004357890 */ /* 0x000fc8000fffe03f */
[----:B------:R-:W-:-:S04]  /*0ba0*/  UIADD3 UR54, UP0, UR53, UR6, URZ ;  /* 0x0000000635367290 */ /* 0x000fc8000ff1e03f */
[----:B------:R-:W-:Y:S01]  /*0bb0*/  ULEA.HI.X.SX32 UR53, UR53, UR7, 0x1, UP0 ;  /* 0x0000000735357291 */ /* 0x000fe200080f0e3f */
[----:B------:R-:W-:Y:S11]  /*0bc0*/  @P0 BRA `(.L_x_28) ;  /* 0x00000000002c0947 */ /* 0x000ff60003800000 */
[----:B--234-:R-:W2:Y:S01]  /*0bd0*/  S2R R4, SR_LANEID ;  /* 0x0000000000047919 */ /* 0x01cea20000000000 */
[----:B------:R-:W-:Y:S05]  /*0be0*/  WARPSYNC.ALL ;  /* 0x0000000000007948 */ /* 0x000fea0003800000 */
[----:B--2---:R-:W-:-:S05]  /*0bf0*/  IMAD.SHL.U32 R10, R4, 0x4, RZ ;  /* 0x00000004040a7824 */ /* 0x004fca00078e00ff */
[----:B------:R-:W2:Y:S01]  /*0c00*/  LDS R9, [R10+UR8] ;  /* 0x000000080a097984 */ /* 0x000ea20008000800 */
[----:B------:R-:W-:Y:S01]  /*0c10*/  IADD3 R4, P1, R10, UR54, RZ ;  /* 0x000000360a047c10 */ /* 0x000fe2000ff3e0ff */
[----:B------:R-:W-:-:S04]  /*0c20*/  UMOV UR52, UR54 ;  /* 0x0000003600347c82 */ /* 0x000fc80008000000 */
[----:B------:R-:W-:-:S05]  /*0c30*/  IMAD.X R5, RZ, RZ, UR53, P1 ;  /* 0x00000035ff057e24 */ /* 0x000fca00088e06ff */
[----:B--2---:R2:W3:Y:S01]  /*0c40*/  ATOMG.E.EXCH.STRONG.GPU PT, RZ, [R4], R9 ;  /* 0x0000000904ff73a8 */ /* 0x0044e200041ee100 */
[----:B------:R-:W-:-:S04]  /*0c50*/  DEPBAR {5,4,3,2,1,0} ;  /* 0x0000003f0000791a */ /* 0x000fc80000000000 */
[----:B------:R2:W-:Y:S01]  /*0c60*/  UTMACCTL.IV [UR52] ;  /* 0x00000000340079b9 */ /* 0x0005e20008000000 */
[----:B------:R-:W-:Y:S01]  /*0c70*/  NOP ;  /* 0x0000000000007918 */ /* 0x000fe20000000000 */
.L_x_28:
[----:B------:R-:W-:Y:S05]  /*0c80*/  @P0 BRA `(.L_x_29) ;  /* 0x00000000000c0947 */ /* 0x000fea0003800000 */
[----:B------:R0:W-:Y:S01]  /*0c90*/  UTMACMDFLUSH ;  /* 0x00000000000079b7 */ /* 0x0001e20000000000 */
[----:B------:R-:W-:Y:S05]  /*0ca0*/  @P0 BRA `(.L_x_29) ;  /* 0x0000000000040947 */ /* 0x000fea0003800000 */
[----:B------:R-:W-:-:S04]  /*0cb0*/  DEPBAR.LE SB0, 0x0 ;  /* 0x000080000000791a */ /* 0x000fc80000000000 */
.L_x_29:
[----:B------:R-:W-:Y:S05]  /*0cc0*/  WARPSYNC.ALL ;  /* 0x0000000000007948 */ /* 0x000fea0003800000 */
[----:B---3--:R-:W-:Y:S06]  /*0cd0*/  BAR.SYNC.DEFER_BLOCKING 0x0 ;  /* 0x0000000000007b1d */ /* 0x008fec0000010000 */
[----:B------:R-:W-:Y:S02]  /*0ce0*/  BSSY B3, `(.L_x_30) ;  /* 0x000000b000037945 */ /* 0x000fe40003800000 */
[----:B------:R-:W-:Y:S06]  /*0cf0*/  BAR.SYNC.DEFER_BLOCKING 0x0 ;  /* 0x0000000000007b1d */ /* 0x000fec0000010000 */
[----:B------:R3:W-:Y:S01]  /*0d00*/  @!P0 STS [R14], RZ ;  /* 0x000000ff0e008388 */ /* 0x0007e20000000800 */
[----:B------:R-:W-:Y:S01]  /*0d10*/  NOP ;  /* 0x0000000000007918 */ /* 0x000fe20000000000 */
[----:B------:R-:W-:Y:S05]  /*0d20*/  @P2 BRA `(.L_x_31) ;  /* 0x0000000000182947 */ /* 0x000fea0003800000 */
[----:B--2-4-:R-:W2:Y:S01]  /*0d30*/  LDS R4, [UR8+0x8] ;  /* 0x00000808ff047984 */ /* 0x014ea20008000800 */
[----:B------:R-:W4:Y:S01]  /*0d40*/  LDC.64 R10, c[0x0][0x220] ;  /* 0x00008800ff0a7b82 */ /* 0x000f220000000a00 */
[----:B------:R-:W-:Y:S02]  /*0d50*/  IMAD.MOV.U32 R5, RZ, RZ, 0x70 ;  /* 0x00000070ff057424 */ /* 0x000fe400078e00ff */
[----:B----4-:R4:W-:Y:S03]  /*0d60*/  STS.64 [UR8], R10 ;  /* 0x0000000aff007988 */ /* 0x0109e60008000a08 */
[----:B--2---:R-:W-:-:S05]  /*0d70*/  LOP3.LUT R4, R4, 0x10, R5, 0xd8, !PT ;  /* 0x0000001004047812 */ /* 0x004fca00078ed805 */
[----:B------:R4:W-:Y:S02]  /*0d80*/  STS [UR8+0x8], R4 ;  /* 0x00000804ff007988 */ /* 0x0009e40008000808 */
.L_x_31:
[----:B--2---:R-:W-:Y:S05]  /*0d90*/  BSYNC B3 ;  /* 0x0000000000037941 */ /* 0x004fea0003800000 */
.L_x_30:
[----:B------:R-:W-:Y:S04]  /*0da0*/  BSSY B4, `(.L_x_32) ;  /* 0x0000011000047945 */ /* 0x000fe80003800000 */
[----:B------:R-:W-:Y:S04]  /*0db0*/  BSSY B3, `(.L_x_33) ;  /* 0x000000e000037945 */ /* 0x000fe80003800000 */
[----:B------:R-:W-:Y:S05]  /*0dc0*/  @P2 BRA `(.L_x_34) ;  /* 0x0000000000242947 */ /* 0x000fea0003800000 */
[----:B----4-:R-:W2:Y:S01]  /*0dd0*/  LDS R4, [UR8+0x34] ;  /* 0x00003408ff047984 */ /* 0x010ea20008000800 */
[----:B------:R-:W-:-:S05]  /*0de0*/  IMAD.MOV.U32 R5, RZ, RZ, 0x3f000000 ;  /* 0x3f000000ff057424 */ /* 0x000fca00078e00ff */
[----:B--2---:R-:W-:-:S05]  /*0df0*/  LOP3.LUT R4, R4, 0xff000000, R5, 0xb8, !PT ;  /* 0xff00000004047812 */ /* 0x004fca00078eb805 */
[----:B------:R2:W-:Y:S01]  /*0e00*/  STS [UR8+0x34], R4 ;  /* 0x00003404ff007988 */ /* 0x0005e20008000808 */
[----:B------:R-:W-:Y:S05]  /*0e10*/  @P2 BRA `(.L_x_35) ;  /* 0x00000000001c2947 */ /* 0x000fea0003800000 */
[----:B--2---:R-:W2:Y:S01]  /*0e20*/  LDS R4, [UR8+0x38] ;  /* 0x00003808ff047984 */ /* 0x004ea20008000800 */
[----:B------:R-:W-:-:S05]  /*0e30*/  IMAD.MOV.U32 R5, RZ, RZ, 0x3f ;  /* 0x0000003fff057424 */ /* 0x000fca00078e00ff */
[----:B--2---:R-:W-:-:S05]  /*0e40*/  LOP3.LUT R4, R4, 0xff, R5, 0xb8, !PT ;  /* 0x000000ff04047812 */ /* 0x004fca00078eb805 */
[----:B------:R2:W-:Y:S02]  /*0e50*/  STS [UR8+0x38], R4 ;  /* 0x00003804ff007988 */ /* 0x0005e40008000808 */
.L_x_34:
[----:B------:R-:W-:Y:S05]  /*0e60*/  @P2 BREAK B3 ;  /* 0x0000000000032942 */ /* 0x000fea0003800000 */
[----:B------:R-:W-:Y:S05]  /*0e70*/  @P2 BRA `(.L_x_36) ;  /* 0x00000000000c2947 */ /* 0x000fea0003800000 */
[----:B------:R1:W-:Y:S02]  /*0e80*/  STS [UR8+0x20], R3 ;  /* 0x00002003ff007988 */ /* 0x0003e40008000808 */
.L_x_35:
[----:B------:R-:W-:Y:S05]  /*0e90*/  BSYNC B3 ;  /* 0x0000000000037941 */ /* 0x000fea0003800000 */
.L_x_33:
[----:B------:R1:W-:Y:S02]  /*0ea0*/  @!P2 STS [UR8+0x24], R2 ;  /* 0x00002402ff00a988 */ /* 0x0003e40008000808 */
.L_x_36:
[----:B------:R-:W-:Y:S05]  /*0eb0*/  BSYNC B4 ;  /* 0x0000000000047941 */ /* 0x000fea0003800000 */
.L_x_32:
[----:B------:R-:W-:Y:S05]  /*0ec0*/  WARPSYNC.ALL ;  /* 0x0000000000007948 */ /* 0x000fea0003800000 */
[----:B------:R-:W-:Y:S04]  /*0ed0*/  BSSY B4, `(.L_x_37) ;  /* 0x000000e000047945 */ /* 0x000fe80003800000 */
[----:B------:R-:W-:Y:S05]  /*0ee0*/  @P2 BRA `(.L_x_38) ;  /* 0x0000000000302947 */ /* 0x000fea0003800000 */
[----:B-1----:R-:W1:Y:S01]  /*0ef0*/  LDS R3, [UR8+0x34] ;  /* 0x00003408ff037984 */ /* 0x002e620008000800 */
[----:B--2-4-:R-:W2:Y:S03]  /*0f00*/  LDC.64 R4, c[0x0][0x248] ;  /* 0x00009200ff047b82 */ /* 0x014ea60000000a00 */
[----:B------:R-:W4:Y:S01]  /*0f10*/  LDS R2, [UR8+0x1c] ;  /* 0x00001c08ff027984 */ /* 0x000f220008000800 */
[C---:B--2---:R-:W-:Y:S01]  /*0f20*/  SHF.L.U64.HI R5, R4.reuse, 0x1, R5 ;  /* 0x0000000104057819 */ /* 0x044fe20000010205 */
[----:B------:R-:W-:-:S03]  /*0f30*/  IMAD.SHL.U32 R4, R4, 0x2, RZ ;  /* 0x0000000204047824 */ /* 0x000fc600078e00ff */
[--C-:B------:R-:W-:Y:S02]  /*0f40*/  SHF.R.U32.HI R9, RZ, 0x4, R5.reuse ;  /* 0x00000004ff097819 */ /* 0x100fe40000011605 */
[----:B------:R-:W-:-:S05]  /*0f50*/  SHF.R.U64 R4, R4, 0x4, R5 ;  /* 0x0000000404047819 */ /* 0x000fca0000001205 */
[----:B------:R2:W-:Y:S01]  /*0f60*/  STS [UR8+0xc], R4 ;  /* 0x00000c04ff007988 */ /* 0x0005e20008000808 */
[----:B-1----:R-:W-:Y:S02]  /*0f70*/  LOP3.LUT R3, R3, 0x7, RZ, 0xb8, !PT ;  /* 0x0000000703037812 */ /* 0x002fe400078eb8ff */
[----:B----4-:R-:W-:-:S03]  /*0f80*/  LOP3.LUT R2, R2, 0xf, R9, 0xb8, !PT ;  /* 0x0000000f02027812 */ /* 0x010fc600078eb809 */
[----:B------:R2:W-:Y:S04]  /*0f90*/  STS [UR8+0x34], R3 ;  /* 0x00003403ff007988 */ /* 0x0005e80008000808 */
[----:B------:R2:W-:Y:S02]  /*0fa0*/  STS [UR8+0x1c], R2 ;  /* 0x00001c02ff007988 */ /* 0x0005e40008000808 */
.L_x_38:
[----:B------:R-:W-:Y:S05]  /*0fb0*/  BSYNC B4 ;  /* 0x0000000000047941 */ /* 0x000fea0003800000 */
.L_x_37:
[----:B------:R-:W-:Y:S04]  /*0fc0*/  BSSY B4, `(.L_x_39) ;  /* 0x000001a000047945 */ /* 0x000fe80003800000 */
[----:B------:R-:W-:Y:S04]  /*0fd0*/  BSSY B5, `(.L_x_40) ;  /* 0x0000015000057945 */ /* 0x000fe80003800000 */
[----:B------:R-:W-:Y:S05]  /*0fe0*/  @P2 BRA `(.L_x_41) ;  /* 0x0000000000202947 */ /* 0x000fea0003800000 */
[----:B-12---:R-:W1:Y:S02]  /*0ff0*/  LDS R2, [UR8+0x34] ;  /* 0x00003408ff027984 */ /* 0x006e640008000800 */
[----:B-1----:R-:W-:-:S05]  /*1000*/  LOP3.LUT R2, R2, 0x38, RZ, 0xb8, !PT ;  /* 0x0000003802027812 */ /* 0x002fca00078eb8ff */
[----:B------:R1:W-:Y:S01]  /*1010*/  STS [UR8+0x34], R2 ;  /* 0x00003402ff007988 */ /* 0x0003e20008000808 */
[----:B------:R-:W-:Y:S05]  /*1020*/  @P2 BRA `(.L_x_42) ;  /* 0x0000000000202947 */ /* 0x000fea0003800000 */
[----:B-1----:R-:W1:Y:S01]  /*1030*/  LDS R2, [UR8+0x8] ;  /* 0x00000808ff027984 */ /* 0x002e620008000800 */
[----:B------:R-:W-:-:S05]  /*1040*/  IMAD.MOV.U32 R3, RZ, RZ, 0x780 ;  /* 0x00000780ff037424 */ /* 0x000fca00078e00ff */
[----:B-1----:R-:W-:-:S05]  /*1050*/  LOP3.LUT R2, R2, 0x300, R3, 0xd8, !PT ;  /* 0x0000030002027812 */ /* 0x002fca00078ed803 */
[----:B------:R1:W-:Y:S02]  /*1060*/  STS [UR8+0x8], R2 ;  /* 0x00000802ff007988 */ /* 0x0003e40008000808 */
.L_x_41:
[----:B------:R-:W-:Y:S05]  /*1070*/  @P2 BRA `(.L_x_43) ;  /* 0x0000000000282947 */ /* 0x000fea0003800000 */
[----:B-12---:R-:W1:Y:S02]  /*1080*/  LDS R2, [UR8+0x8] ;  /* 0x00000808ff027984 */ /* 0x006e640008000800 */
[----:B-1----:R-:W-:-:S05]  /*1090*/  LOP3.LUT R2, R2, 0x1800, RZ, 0xb8, !PT ;  /* 0x0000180002027812 */ /* 0x002fca00078eb8ff */
[----:B------:R2:W-:Y:S02]  /*10a0*/  STS [UR8+0x8], R2 ;  /* 0x00000802ff007988 */ /* 0x0005e40008000808 */
.L_x_42:
[----:B------:R-:W-:Y:S05]  /*10b0*/  @P2 BREAK B5 ;  /* 0x0000000000052942 */ /* 0x000fea0003800000 */
[----:B------:R-:W-:Y:S05]  /*10c0*/  @P2 BRA `(.L_x_44) ;  /* 0x0000000000242947 */ /* 0x000fea0003800000 */
[----:B-12---:R-:W1:Y:S01]  /*10d0*/  LDS R2, [UR8+0x8] ;  /* 0x00000808ff027984 */ /* 0x006e620008000800 */
[----:B------:R-:W-:-:S05]  /*10e0*/  IMAD.MOV.U32 R3, RZ, RZ, 0x6000 ;  /* 0x00006000ff037424 */ /* 0x000fca00078e00ff */
[----:B-1----:R-:W-:-:S04]  /*10f0*/  LOP3.LUT R2, R2, 0x6000, R3, 0xd8, !PT ;  /* 0x0000600002027812 */ /* 0x002fc800078ed803 */
[----:B------:R-:W-:-:S05]  /*1100*/  LOP3.LUT R2, R2, 0x400000, RZ, 0xb8, !PT ;  /* 0x0040000002027812 */ /* 0x000fca00078eb8ff */
[----:B------:R1:W-:Y:S02]  /*1110*/  STS [UR8+0x8], R2 ;  /* 0x00000802ff007988 */ /* 0x0003e40008000808 */
.L_x_43:
[----:B------:R-:W-:Y:S05]  /*1120*/  BSYNC B5 ;  /* 0x0000000000057941 */ /* 0x000fea0003800000 */
.L_x_40:
[----:B-12---:R-:W1:Y:S02]  /*1130*/  @!P2 LDS R2, [UR8+0x8] ;  /* 0x00000808ff02a984 */ /* 0x006e640008000800 */
[----:B-1----:R-:W-:-:S05]  /*1140*/  @!P2 LOP3.LUT R2, R2, 0x8000, RZ, 0xb8, !PT ;  /* 0x000080000202a812 */ /* 0x002fca00078eb8ff */
[----:B------:R1:W-:Y:S02]  /*1150*/  @!P2 STS [UR8+0x8], R2 ;  /* 0x00000802ff00a988 */ /* 0x0003e40008000808 */
.L_x_44:
[----:B------:R-:W-:Y:S05]  /*1160*/  BSYNC B4 ;  /* 0x0000000000047941 */ /* 0x000fea0003800000 */
.L_x_39:
[----:B------:R-:W-:Y:S05]  /*1170*/  WARPSYNC.ALL ;  /* 0x0000000000007948 */ /* 0x000fea0003800000 */
[----:B------:R-:W-:Y:S01]  /*1180*/  UIADD3 UR4, UR4, 0x100, URZ ;  /* 0x0000010004047890 */ /* 0x000fe2000fffe03f */
[----:B------:R-:W-:Y:S02]  /*1190*/  ISETP.GE.AND P1, PT, R8, 0x1, PT ;  /* 0x000000010800780c */ /* 0x000fe40003f26270 */
[----:B------:R-:W-:Y:S02]  /*11a0*/  CS2R R24, SRZ ;  /* 0x0000000000187805 */ /* 0x000fe4000001ff00 */
[----:B------:R-:W-:Y:S01]  /*11b0*/  CS2R R26, SRZ ;  /* 0x00000000001a7805 */ /* 0x000fe2000001ff00 */
[----:B------:R-:W-:Y:S01]  /*11c0*/  UIADD3 UR52, UP0, UR4, UR6, URZ ;  /* 0x0000000604347290 */ /* 0x000fe2000ff1e03f */
[----:B------:R-:W-:-:S03]  /*11d0*/  IMAD.MOV.U32 R28, RZ, RZ, RZ ;  /* 0x000000ffff1c7224 */ /* 0x000fc600078e00ff */
[----:B------:R-:W-:Y:S01]  /*11e0*/  ULEA.HI.X.SX32 UR5, UR4, UR7, 0x1, UP0 ;  /* 0x0000000704057291 */ /* 0x000fe200080f0e3f */
[----:B------:R-:W-:Y:S11]  /*11f0*/  @P0 BRA `(.L_x_45) ;  /* 0x00000000002c0947 */ /* 0x000ff60003800000 */
[----:B-12---:R-:W4:Y:S01]  /*1200*/  S2R R2, SR_LANEID ;  /* 0x0000000000027919 */ /* 0x006f220000000000 */
[----:B------:R-:W-:Y:S05]  /*1210*/  WARPSYNC.ALL ;  /* 0x0000000000007948 */ /* 0x000fea0003800000 */
[----:B----4-:R-:W-:-:S05]  /*1220*/  IMAD.SHL.U32 R4, R2, 0x4, RZ ;  /* 0x0000000402047824 */ /* 0x010fca00078e00ff */
[----:B------:R-:W1:Y:S01]  /*1230*/  LDS R5, [R4+UR8] ;  /* 0x0000000804057984 */ /* 0x000e620008000800 */
[----:B------:R-:W-:Y:S01]  /*1240*/  IADD3 R2, P3, R4, UR52, RZ ;  /* 0x0000003404027c10 */ /* 0x000fe2000ff7e0ff */
[----:B------:R-:W-:-:S04]  /*1250*/  UMOV UR4, UR52 ;  /* 0x0000003400047c82 */ /* 0x000fc80008000000 */
[----:B------:R-:W-:-:S05]  /*1260*/  IMAD.X R3, RZ, RZ, UR5, P3 ;  /* 0x00000005ff037e24 */ /* 0x000fca00098e06ff */
[----:B-1----:R1:W2:Y:S01]  /*1270*/  ATOMG.E.EXCH.STRONG.GPU PT, RZ, [R2], R5 ;  /* 0x0000000502ff73a8 */ /* 0x0022a200041ee100 */
[----:B------:R-:W-:-:S04]  /*1280*/  DEPBAR {5,4,3,2,1,0} ;  /* 0x0000003f0000791a */ /* 0x000fc80000000000 */
[----:B------:R1:W-:Y:S01]  /*1290*/  UTMACCTL.IV [UR4] ;  /* 0x00000000040079b9 */ /* 0x0003e20008000000 */
[----:B------:R-:W-:Y:S01]  /*12a0*/  NOP ;  /* 0x0000000000007918 */ /* 0x000fe20000000000 */
.L_x_45:
[----:B------:R-:W-:Y:S05]  /*12b0*/  @P0 BRA `(.L_x_46) ;  /* 0x00000000000c0947 */ /* 0x000fea0003800000 */
[----:B------:R0:W-:Y:S01]  /*12c0*/  UTMACMDFLUSH ;  /* 0x00000000000079b7 */ /* 0x0001e20000000000 */
[----:B------:R-:W-:Y:S05]  /*12d0*/  @P0 BRA `(.L_x_46) ;  /* 0x0000000000040947 */ /* 0x000fea0003800000 */
[----:B------:R-:W-:-:S04]  /*12e0*/  DEPBAR.LE SB0, 0x0 ;  /* 0x000080000000791a */ /* 0x000fc80000000000 */
.L_x_46:
[----:B------:R-:W-:Y:S05]  /*12f0*/  WARPSYNC.ALL ;  /* 0x0000000000007948 */ /* 0x000fea0003800000 */
[----:B--2---:R-:W-:Y:S01]  /*1300*/  BAR.SYNC.DEFER_BLOCKING 0x0 ;  /* 0x0000000000007b1d */ /* 0x004fe20000010000 */
[----:B------:R-:W-:Y:S01]  /*1310*/  USHF.L.U32 UR23, UR57, 0x6, URZ ;  /* 0x0000000639177899 */ /* 0x000fe2000800063f */
[----:B------:R-:W-:Y:S01]  /*1320*/  IMAD.MOV.U32 R29, RZ, RZ, RZ ;  /* 0x000000ffff1d7224 */ /* 0x000fe200078e00ff */
[----:B------:R-:W-:Y:S01]  /*1330*/  USHF.L.U32 UR27, UR58, 0x6, URZ ;  /* 0x000000063a1b7899 */ /* 0x000fe2000800063f */
[----:B------:R-:W-:Y:S02]  /*1340*/  CS2R R30, SRZ ;  /* 0x00000000001e7805 */ /* 0x000fe4000001ff00 */
[----:B------:R-:W-:Y:S01]  /*1350*/  CS2R R32, SRZ ;  /* 0x0000000000207805 */ /* 0x000fe2000001ff00 */
[----:B------:R-:W-:Y:S01]  /*1360*/  VOTEU.ALL UP0, P2 ;  /* 0x00000000003f7886 */ /* 0x000fe20001000000 */
[----:B------:R-:W-:Y:S01]  /*1370*/  UMOV UR6, 0x1 ;  /* 0x0000000100067882 */ /* 0x000fe20000000000 */
[----:B------:R-:W-:-:S02]  /*1380*/  CS2R R34, SRZ ;  /* 0x0000000000227805 */ /* 0x000fc4000001ff00 */
[----:B------:R-:W-:Y:S02]  /*1390*/  CS2R R36, SRZ ;  /* 0x0000000000247805 */ /* 0x000fe4000001ff00 */
[----:B------:R-:W-:Y:S01]  /*13a0*/  CS2R R38, SRZ ;  /* 0x0000000000267805 */ /* 0x000fe2000001ff00 */
[----:B------:R-:W-:-:S04]  /*13b0*/  @!UP0 UIADD3 UR6, -UR6, 0x100000, URZ ;  /* 0x0010000006068890 */ /* 0x000fc8000fffe13f */
[----:B------:R-:W-:Y:S02]  /*13c0*/  @!UP0 USHF.L.U32 UR7, UR6, 0xb, URZ ;  /* 0x0000000b06078899 */ /* 0x000fe4000800063f */
[----:B------:R-:W-:Y:S01]  /*13d0*/  @!UP0 USHF.L.U32 UR6, UR6, 0x1, URZ ;  /* 0x0000000106068899 */ /* 0x000fe2000800063f */
[----:B------:R-:W-:Y:S01]  /*13e0*/  CS2R R40, SRZ ;  /* 0x0000000000287805 */ /* 0x000fe2000001ff00 */
[----:B------:R-:W-:Y:S01]  /*13f0*/  VOTEU.ALL UP0, P2 ;  /* 0x00000000003f7886 */ /* 0x000fe20001000000 */
[----:B------:R-:W-:Y:S02]  /*1400*/  CS2R R42, SRZ ;  /* 0x00000000002a7805 */ /* 0x000fe4000001ff00 */
[----:B------:R-:W-:Y:S02]  /*1410*/  CS2R R44, SRZ ;  /* 0x00000000002c7805 */ /* 0x000fe4000001ff00 */
[----:B------:R-:W-:Y:S02]  /*1420*/  CS2R R46, SRZ ;  /* 0x00000000002e7805 */ /* 0x000fe4000001ff00 */
[----:B------:R-:W-:-:S02]  /*1430*/  CS2R R48, SRZ ;  /* 0x0000000000307805 */ /* 0x000fc4000001ff00 */
[----:B------:R-:W-:Y:S02]  /*1440*/  CS2R R50, SRZ ;  /* 0x0000000000327805 */ /* 0x000fe4000001ff00 */
[----:B------:R-:W-:Y:S02]  /*1450*/  CS2R R52, SRZ ;  /* 0x0000000000347805 */ /* 0x000fe4000001ff00 */
[----:B------:R-:W-:Y:S01]  /*1460*/  CS2R R54, SRZ ;  /* 0x0000000000367805 */ /* 0x000fe2000001ff00 */
[----:B------:R-:W2:Y:S02]  /*1470*/  FENCE.VIEW.ASYNC.S ;  /* 0x00000000000073c6 */ /* 0x000ea40000000000 */
[----:B--2---:R2:W1:Y:S01]  /*1480*/  @!UP0 SYNCS.EXCH.64 URZ, [UR8+0x8000], UR6 ;  /* 0x00800006083f85b2 */ /* 0x0044620008000100 */
[----:B------:R-:W-:Y:S05]  /*1490*/  @!P1 BRA `(.L_x_47) ;  /* 0x0000000400689947 */ /* 0x000fea0003800000 */
[----:B------:R-:W-:Y:S01]  /*14a0*/  USHF.R.U32.HI UR16, URZ, 0x4, UR8 ;  /* 0x000000043f107899 */ /* 0x000fe20008011608 */
[----:B-1----:R-:W-:Y:S01]  /*14b0*/  SHF.R.U32.HI R2, RZ, 0x5, R0 ;  /* 0x00000005ff027819 */ /* 0x002fe20000011600 */
[----:B--2---:R-:W-:Y:S01]  /*14c0*/  UIADD3 UR7, UR8, 0x4000, URZ ;  /* 0x0000400008077890 */ /* 0x004fe2000fffe03f */
[----:B------:R-:W-:Y:S01]  /*14d0*/  CS2R R24, SRZ ;  /* 0x0000000000187805 */ /* 0x000fe2000001ff00 */
[----:B------:R-:W-:Y:S01]  /*14e0*/  USGXT.U32 UR16, UR16, 0xe ;  /* 0x0000000e1010789a */ /* 0x000fe20008000000 */
[----:B------:R-:W-:Y:S01]  /*14f0*/  R2UR UR9, R2 ;  /* 0x00000000020972ca */ /* 0x000fe200000e0000 */
[----:B------:R-:W-:Y:S01]  /*1500*/  USHF.R.U32.HI UR7, URZ, 0x4, UR7 ;  /* 0x000000043f077899 */ /* 0x000fe20008011607 */
[----:B------:R-:W-:Y:S01]  /*1510*/  CS2R R26, SRZ ;  /* 0x00000000001a7805 */ /* 0x000fe2000001ff00 */
[----:B------:R-:W-:Y:S01]  /*1520*/  UIADD3 UR12, UP0, UR16, 0x2, URZ ;  /* 0x00000002100c7890 */ /* 0x000fe2000ff1e03f */
[----:B------:R-:W-:Y:S01]  /*1530*/  CS2R R28, SRZ ;  /* 0x00000000001c7805 */ /* 0x000fe2000001ff00 */
[----:B------:R-:W-:Y:S01]  /*1540*/  USGXT.U32 UR18, UR7, 0xe ;  /* 0x0000000e0712789a */ /* 0x000fe20008000000 */
[----:B------:R-:W-:Y:S01]  /*1550*/  CS2R R30, SRZ ;  /* 0x00000000001e7805 */ /* 0x000fe2000001ff00 */
[----:B------:R-:W-:Y:S01]  /*1560*/  UMOV UR4, URZ ;  /* 0x0000003f00047c82 */ /* 0x000fe20008000000 */
[----:B------:R-:W-:Y:S01]  /*1570*/  UMOV UR6, URZ ;  /* 0x0000003f00067c82 */ /* 0x000fe20008000000 */
[----:B------:R-:W-:Y:S01]  /*1580*/  UIADD3.X UR13, UR4, 0x40000040, URZ, UP0, !UPT ;  /* 0x40000040040d7890 */ /* 0x000fe200087fe43f */
[----:B------:R-:W-:Y:S01]  /*1590*/  CS2R R32, SRZ ;  /* 0x0000000000207805 */ /* 0x000fe2000001ff00 */
[----:B------:R-:W-:Y:S01]  /*15a0*/  UIADD3 UR14, UP0, UR18, 0x2, URZ ;  /* 0x00000002120e7890 */ /* 0x000fe2000ff1e03f */
[----:B------:R-:W-:-:S02]  /*15b0*/  CS2R R34, SRZ ;  /* 0x0000000000227805 */ /* 0x000fc4000001ff00 */
[----:B------:R-:W-:Y:S02]  /*15c0*/  CS2R R36, SRZ ;  /* 0x0000000000247805 */ /* 0x000fe4000001ff00 */
[----:B------:R-:W-:Y:S01]  /*15d0*/  CS2R R38, SRZ ;  /* 0x0000000000267805 */ /* 0x000fe2000001ff00 */
[----:B------:R-:W-:Y:S01]  /*15e0*/  UIADD3.X UR15, UR6, 0x40000040, URZ, UP0, !UPT ;  /* 0x40000040060f7890 */ /* 0x000fe200087fe43f */
[----:B------:R-:W-:Y:S02]  /*15f0*/  CS2R R40, SRZ ;  /* 0x0000000000287805 */ /* 0x000fe4000001ff00 */
[----:B------:R-:W-:Y:S02]  /*1600*/  CS2R R42, SRZ ;  /* 0x00000000002a7805 */ /* 0x000fe4000001ff00 */
[----:B------:R-:W-:Y:S02]  /*1610*/  CS2R R44, SRZ ;  /* 0x00000000002c7805 */ /* 0x000fe4000001ff00 */
[----:B------:R-:W-:-:S02]  /*1620*/  CS2R R46, SRZ ;  /* 0x00000000002e7805 */ /* 0x000fc4000001ff00 */
[----:B------:R-:W-:Y:S02]  /*1630*/  CS2R R48, SRZ ;  /* 0x0000000000307805 */ /* 0x000fe4000001ff00 */
[----:B------:R-:W-:Y:S02]  /*1640*/  CS2R R50, SRZ ;  /* 0x0000000000327805 */ /* 0x000fe4000001ff00 */
[----:B------:R-:W-:Y:S02]  /*1650*/  CS2R R52, SRZ ;  /* 0x0000000000347805 */ /* 0x000fe4000001ff00 */
[----:B------:R-:W-:Y:S01]  /*1660*/  CS2R R54, SRZ ;  /* 0x0000000000367805 */ /* 0x000fe2000001ff00 */
[----:B------:R-:W-:Y:S02]  /*1670*/  UIADD3.64 UR28, UR12, 0x2, URZ ;  /* 0x000000020c1c7897 */ /* 0x000fe4000fffe03f */
[----:B------:R-:W-:Y:S02]  /*1680*/  UIADD3.64 UR32, UR12, 0x4, URZ ;  /* 0x000000040c207897 */ /* 0x000fe4000fffe03f */
[----:B------:R-:W-:-:S02]  /*1690*/  UIADD3.64 UR36, UR12, 0x1fe, URZ ;  /* 0x000001fe0c247897 */ /* 0x000fc4000fffe03f */
[----:B------:R-:W-:Y:S02]  /*16a0*/  UIADD3.64 UR40, UR12, 0x200, URZ ;  /* 0x000002000c287897 */ /* 0x000fe4000fffe03f */
[----:B------:R-:W-:Y:S02]  /*16b0*/  UIADD3.64 UR44, UR12, 0x202, URZ ;  /* 0x000002020c2c7897 */ /* 0x000fe4000fffe03f */
[----:B------:R-:W-:Y:S02]  /*16c0*/  UIADD3.64 UR48, UR12, 0x204, URZ ;  /* 0x000002040c307897 */ /* 0x000fe4000fffe03f */
[----:B------:R-:W-:Y:S02]  /*16d0*/  UIADD3.64 UR30, UR14, 0x2, URZ ;  /* 0x000000020e1e7897 */ /* 0x000fe4000fffe03f */
[----:B------:R-:W-:Y:S02]  /*16e0*/  UIADD3.64 UR34, UR14, 0x4, URZ ;  /* 0x000000040e227897 */ /* 0x000fe4000fffe03f */
[----:B------:R-:W-:-:S02]  /*16f0*/  UIADD3.64 UR38, UR14, 0x1fe, URZ ;  /* 0x000001fe0e267897 */ /* 0x000fc4000fffe03f */
[----:B------:R-:W-:Y:S02]  /*1700*/  UIADD3.64 UR42, UR14, 0x200, URZ ;  /* 0x000002000e2a7897 */ /* 0x000fe4000fffe03f */
[----:B------:R-:W-:Y:S02]  /*1710*/  UIADD3.64 UR46, UR14, 0x202, URZ ;  /* 0x000002020e2e7897 */ /* 0x000fe4000fffe03f */
[----:B------:R-:W-:-:S12]  /*1720*/  UIADD3.64 UR50, UR14, 0x204, URZ ;  /* 0x000002040e327897 */ /* 0x000fd8000fffe03f */
.L_x_49:
[----:B------:R-:W-:Y:S01]  /*1730*/  BAR.SYNC.DEFER_BLOCKING 0x0 ;  /* 0x0000000000007b1d */ /* 0x000fe20000010000 */
[----:B------:R-:W-:Y:S01]  /*1740*/  @!P2 IMAD.MOV.U32 R2, RZ, RZ, 0x8000 ;  /* 0x00008000ff02a424 */ /* 0x000fe200078e00ff */
[----:B------:R-:W-:Y:S01]  /*1750*/  ELECT P0, URZ, PT ;  /* 0x00000000003f782f */ /* 0x000fe20003800000 */
[----:B------:R-:W-:-:S03]  /*1760*/  ULOP3.LUT UR22, UR9, 0x1, URZ, 0xc0, !UPT ;  /* 0x0000000109167892 */ /* 0x000fc6000f8ec03f */
[C---:B------:R-:W-:Y:S02]  /*1770*/  ISETP.LT.U32.AND P0, PT, R6.reuse, 0x40, P0 ;  /* 0x000000400600780c */ /* 0x040fe40000701070 */
[----:B------:R-:W-:Y:S01]  /*1780*/  ELECT P1, URZ, PT ;  /* 0x00000000003f782f */ /* 0x000fe20003820000 */
[----:B------:R-:W-:Y:S02]  /*1790*/  ULEA UR20, UR22, UR8, 0xd ;  /* 0x0000000816147291 */ /* 0x000fe4000f8e683f */
[----:B------:R-:W-:Y:S01]  /*17a0*/  ULEA UR22, UR22, UR4, 0x6 ;  /* 0x0000000416167291 */ /* 0x000fe2000f8e303f */
[----:B------:R-:W-:-:S06]  /*17b0*/  ISETP.LT.U32.AND P1, PT, R6, 0x40, P1 ;  /* 0x000000400600780c */ /* 0x000fcc0000f21070 */
[----:B------:R-:W-:Y:S01]  /*17c0*/  UMOV UR26, UR22 ;  /* 0x00000016001a7c82 */ /* 0x000fe20008000000 */
[----:B------:R-:W-:Y:S01]  /*17d0*/  VOTEU.ANY UP0, P0 ;  /* 0x00000000003f7886 */ /* 0x000fe20000000100 */
[----:B------:R-:W-:Y:S01]  /*17e0*/  VOTEU.ANY UP2, P0 ;  /* 0x00000000003f7886 */ /* 0x000fe20000040100 */
[----:B------:R1:W-:Y:S01]  /*17f0*/  @!P2 SYNCS.ARRIVE.TRANS64 RZ, [UR8+0x8000], R2 ;  /* 0x00800002ffffa9a7 */ /* 0x0003e20008000008 */
[----:B------:R2:W-:Y:S06]  /*1800*/  MEMBAR.ALL.CTA ;  /* 0x0000000000007992 */ /* 0x0005ec0000008000 */
[----:B--2---:R-:W2:Y:S01]  /*1810*/  FENCE.VIEW.ASYNC.S ;  /* 0x00000000000073c6 */ /* 0x004ea20000000000 */
[----:B------:R-:W-:Y:S01]  /*1820*/  @UP0 UIADD3 UR21, UR8, 0x8000, URZ ;  /* 0x0000800008150890 */ /* 0x000fe2000fffe03f */
[----:B------:R-:W-:Y:S01]  /*1830*/  @UP0 UMOV UR6, UR56 ;  /* 0x0000003800060c82 */ /* 0x000fe20008000000 */
[----:B------:R-:W-:Y:S01]  /*1840*/  @UP0 UMOV UR7, UR55 ;  /* 0x0000003700070c82 */ /* 0x000fe20008000000 */
[----:B--2---:R-:W-:Y:S01]  /*1850*/  VOTEU.ANY UP1, P1 ;  /* 0x00000000003f7886 */ /* 0x004fe20000820100 */
[----:B------:R-:W-:Y:S01]  /*1860*/  VOTEU.ANY UP3, P1 ;  /* 0x00000000003f7886 */ /* 0x000fe20000860100 */
[----:B-1----:R-:W-:-:S03]  /*1870*/  SHF.L.U32 R2, R7, 0x1f, RZ ;  /* 0x0000001f07027819 */ /* 0x002fc600000006ff */
[----:B------:R-:W-:Y:S02]  /*1880*/  @UP1 UIADD3 UR24, UR20, 0x4000, URZ ;  /* 0x0000400014181890 */ /* 0x000fe4000fffe03f */
[----:B------:R-:W-:Y:S01]  /*1890*/  @UP1 UIADD3 UR25, UR8, 0x8000, URZ ;  /* 0x0000800008191890 */ /* 0x000fe2000fffe03f */
[----:B------:R-:W-:Y:S01]  /*18a0*/  @UP1 UMOV UR10, UR54 ;  /* 0x00000036000a1c82 */ /* 0x000fe20008000000 */
[----:B------:R-:W-:Y:S01]  /*18b0*/  @UP1 UMOV UR11, UR53 ;  /* 0x00000035000b1c82 */ /* 0x000fe20008000000 */
[----:B------:R-:W-:Y:S06]  /*18c0*/  BAR.SYNC.DEFER_BLOCKING 0x0 ;  /* 0x0000000000007b1d */ /* 0x000fec0000010000 */
[----:B------:R1:W-:Y:S02]  /*18d0*/  @UP2 UTMALDG.2D [UR20], [UR6] ;  /* 0x00000014060025b4 */ /* 0x0003e40008008000 */
[----:B------:R-:W-:Y:S06]  /*18e0*/  BAR.SYNC.DEFER_BLOCKING 0x0 ;  /* 0x0000000000007b1d */ /* 0x000fec0000010000 */
[----:B------:R1:W-:Y:S02]  /*18f0*/  @UP3 UTMALDG.2D [UR24], [UR10] ;  /* 0x000000180a0035b4 */ /* 0x0003e40008008000 */
[----:B------:R-:W-:Y:S06]  /*1900*/  BAR.SYNC.DEFER_BLOCKING 0x0 ;  /* 0x0000000000007b1d */ /* 0x000fec0000010000 */
[----:B------:R-:W2:Y:S02]  /*1910*/  SYNCS.PHASECHK.TRANS64.TRYWAIT P0, [UR8+0x8000], R2 ;  /* 0x00800002ff0075a7 */ /* 0x000ea40008000148 */
[----:B-12---:R-:W-:Y:S05]  /*1920*/  @!P0 BRA `(.L_x_48) ;  /* 0x00000004001c8947 */ /* 0x006fea0003800000 */
.L_x_50:
[----:B------:R-:W-:Y:S02]  /*1930*/  WARPGROUP.DEPBAR.LE gsb0, 0x0 ;  /* 0x00008000000079c5 */ /* 0x000fe40000010000 */
[----:B------:R-:W-:Y:S01]  /*1940*/  WARPGROUP.ARRIVE ;  /* 0x00000000000079c5 */ /* 0x000fe20000000000 */
[----:B------:R-:W-:Y:S01]  /*1950*/  UMOV UR17, 0x40000040 ;  /* 0x4000004000117882 */ /* 0x000fe20000000000 */
[----:B------:R-:W-:Y:S01]  /*1960*/  UMOV UR19, 0x40000040 ;  /* 0x4000004000137882 */ /* 0x000fe20000000000 */
[----:B------:R-:W1:Y:S01]  /*1970*/  LDC R2, c[0x0][0x230] ;  /* 0x00008c00ff027b82 */ /* 0x000e620000000800 */
[----:B------:R-:W-:Y:S01]  /*1980*/  UIADD3 UR4, UR4, 0x80, URZ ;  /* 0x0000008004047890 */ /* 0x000fe2000fffe03f */
[----:B------:R-:W-:Y:S01]  /*1990*/  LOP3.LUT R7, R7, 0x1, RZ, 0x3c, !PT ;  /* 0x0000000107077812 */ /* 0x000fe200078e3cff */
[----:B------:R-:W-:Y:S04]  /*19a0*/  HGMMA.64x64x16.F32 R24, gdesc[UR16], R24 ;  /* 0x00e00000101879f0 */ /* 0x000fe80008700818 */
[----:B-1----:R-:W-:Y:S01]  /*19b0*/  ISETP.LE.AND P0, PT, R2, UR4, PT ;  /* 0x0000000402007c0c */ /* 0x002fe2000bf03270 */
[----:B------:R-:W-:Y:S04]  /*19c0*/  HGMMA.64x64x16.F32 R24, gdesc[UR12], R24 ;  /* 0x00e000000c1879f0 */ /* 0x000fe80008700818 */
[----:B------:R-:W-:Y:S04]  /*19d0*/  HGMMA.64x64x16.F32 R24, gdesc[UR28], R24 ;  /* 0x00e000001c1879f0 */ /* 0x000fe80008700818 */
[----:B------:R-:W-:Y:S04]  /*19e0*/  HGMMA.64x64x16.F32 R24, gdesc[UR32], R24 ;  /* 0x00e00000201879f0 */ /* 0x000fe80008700818 */
[----:B------:R-:W-:Y:S04]  /*19f0*/  HGMMA.64x64x16.F32 R24, gdesc[UR36], R24 ;  /* 0x00e00000241879f0 */ /* 0x000fe80008700818 */
[----:B------:R-:W-:Y:S04]  /*1a00*/  HGMMA.64x64x16.F32 R24, gdesc[UR40], R24 ;  /* 0x00e00000281879f0 */ /* 0x000fe80008700818 */
[----:B------:R-:W-:Y:S04]  /*1a10*/  HGMMA.64x64x16.F32 R24, gdesc[UR44], R24 ;  /* 0x00e000002c1879f0 */ /* 0x000fe80008700818 */
[----:B------:R-:W-:Y:S01]  /*1a20*/  HGMMA.64x64x16.F32 R24, gdesc[UR48], R24, gsb0 ;  /* 0x00e00000301879f0 */ /* 0x000fe20008000818 */
[----:B------:R-:W-:Y:S05]  /*1a30*/  @!P0 BRA `(.L_x_49) ;  /* 0xfffffffc003c8947 */ /* 0x000fea000383ffff */
.L_x_47:
[C---:B-1----:R-:W-:Y:S01]  /*1a40*/  IMAD.SHL.U32 R2, R0.reuse, 0x80, RZ ;  /* 0x0000008000027824 */ /* 0x042fe200078e00ff */
[----:B------:R-:W-:Y:S02]  /*1a50*/  WARPGROUP.DEPBAR.LE gsb0, 0x0 ;  /* 0x00008000000079c5 */ /* 0x000fe40000010000 */
[----:B------:R-:W-:Y:S01]  /*1a60*/  IMAD.SHL.U32 R3, R0, 0x40, RZ ;  /* 0x0000004000037824 */ /* 0x000fe200078e00ff */
[----:B------:R-:W-:Y:S01]  /*1a70*/  BAR.SYNC.DEFER_BLOCKING 0x0 ;  /* 0x0000000000007b1d */ /* 0x000fe20000010000 */
[----:B------:R-:W-:Y:S02]  /*1a80*/  LOP3.LUT R2, R2, 0x780, RZ, 0xc0, !PT ;  /* 0x0000078002027812 */ /* 0x000fe400078ec0ff */
[----:B------:R-:W-:Y:S02]  /*1a90*/  ELECT P0, URZ, PT ;  /* 0x00000000003f782f */ /* 0x000fe40003800000 */
[----:B------:R-:W-:Y:S02]  /*1aa0*/  F2FP.F16.F32.PACK_AB R24, R25, R24 ;  /* 0x000000181918723e */ /* 0x000fe400000000ff */
[----:B----4-:R-:W-:Y:S01]  /*1ab0*/  LOP3.LUT R4, R2, 0x1800, R3, 0xf8, !PT ;  /* 0x0000180002047812 */ /* 0x010fe200078ef803 */
[----:B------:R-:W-:Y:S01]  /*1ac0*/  IMAD.SHL.U32 R2, R0, 0x10, RZ ;  /* 0x0000001000027824 */ /* 0x000fe200078e00ff */
[----:B------:R-:W-:Y:S01]  /*1ad0*/  F2FP.F16.F32.PACK_AB R25, R27, R26 ;  /* 0x0000001a1b19723e */ /* 0x000fe200000000ff */
[----:B------:R-:W-:Y:S01]  /*1ae0*/  UMOV UR9, UR27 ;  /* 0x0000001b00097c82 */ /* 0x000fe20008000000 */
[----:B------:R-:W-:Y:S01]  /*1af0*/  F2FP.F16.F32.PACK_AB R32, R33, R32 ;  /* 0x000000202120723e */ /* 0x000fe200000000ff */
[----:B------:R-:W-:Y:S01]  /*1b00*/  UMOV UR10, UR23 ;  /* 0x00000017000a7c82 */ /* 0x000fe20008000000 */
[----:B------:R-:W-:-:S02]  /*1b10*/  LOP3.LUT R3, R2, 0x70, RZ, 0xc0, !PT ;  /* 0x0000007002037812 */ /* 0x000fc400078ec0ff */
[----:B------:R-:W-:Y:S02]  /*1b20*/  F2FP.F16.F32.PACK_AB R26, R29, R28 ;  /* 0x0000001c1d1a723e */ /* 0x000fe400000000ff */
[----:B------:R-:W-:Y:S02]  /*1b30*/  LOP3.LUT R3, R3, 0x10, R0, 0x78, !PT ;  /* 0x0000001003037812 */ /* 0x000fe400078e7800 */
[----:B------:R-:W-:Y:S02]  /*1b40*/  F2FP.F16.F32.PACK_AB R27, R31, R30 ;  /* 0x0000001e1f1b723e */ /* 0x000fe400000000ff */
[----:B------:R-:W-:Y:S02]  /*1b50*/  LOP3.LUT R3, R4, R3, RZ, 0xfc, !PT ;  /* 0x0000000304037212 */ /* 0x000fe400078efcff */
[----:B------:R-:W-:Y:S02]  /*1b60*/  F2FP.F16.F32.PACK_AB R33, R35, R34 ;  /* 0x000000222321723e */ /* 0x000fe400000000ff */
[C---:B------:R-:W-:Y:S01]  /*1b70*/  LOP3.LUT R2, R3.reuse, 0x20, RZ, 0x3c, !PT ;  /* 0x0000002003027812 */ /* 0x040fe200078e3cff */
[C---:B------:R-:W-:Y:S01]  /*1b80*/  VIADD R0, R3.reuse, UR8 ;  /* 0x0000000803007c36 */ /* 0x040fe20008000000 */
[C---:B------:R-:W-:Y:S01]  /*1b90*/  LOP3.LUT R4, R3.reuse, 0x40, RZ, 0x3c, !PT ;  /* 0x0000004003047812 */ /* 0x040fe200078e3cff */
[----:B------:R-:W1:Y:S01]  /*1ba0*/  @!P2 SYNCS.CCTL.IV [UR8+0x8000] ;  /* 0x00800000ff00a9b1 */ /* 0x000e620008000008 */
[----:B------:R-:W-:Y:S01]  /*1bb0*/  LOP3.LUT R3, R3, 0x60, RZ, 0x3c, !PT ;  /* 0x0000006003037812 */ /* 0x000fe200078e3cff */
[----:B------:R-:W-:Y:S01]  /*1bc0*/  VIADD R2, R2, UR8 ;  /* 0x0000000802027c36 */ /* 0x000fe20008000000 */
[----:B------:R-:W-:Y:S01]  /*1bd0*/  F2FP.F16.F32.PACK_AB R40, R41, R40 ;  /* 0x000000282928723e */ /* 0x000fe200000000ff */
[----:B------:R-:W-:Y:S01]  /*1be0*/  VIADD R4, R4, UR8 ;  /* 0x0000000804047c36 */ /* 0x000fe20008000000 */
[----:B------:R-:W-:Y:S01]  /*1bf0*/  F2FP.F16.F32.PACK_AB R34, R37, R36 ;  /* 0x000000242522723e */ /* 0x000fe200000000ff */
[----:B------:R-:W-:Y:S01]  /*1c00*/  VIADD R3, R3, UR8 ;  /* 0x0000000803037c36 */ /* 0x000fe20008000000 */
[----:B------:R-:W-:Y:S01]  /*1c10*/  F2FP.F16.F32.PACK_AB R35, R39, R38 ;  /* 0x000000262723723e */ /* 0x000fe200000000ff */
[----:B-1----:R-:W-:Y:S01]  /*1c20*/  STSM.16.M88.4 [R0], R24 ;  /* 0x0000001800007844 */ /* 0x002fe20000000200 */
[----:B------:R-:W-:-:S02]  /*1c30*/  F2FP.F16.F32.PACK_AB R41, R43, R42 ;  /* 0x0000002a2b29723e */ /* 0x000fc400000000ff */
[----:B------:R-:W-:Y:S01]  /*1c40*/  F2FP.F16.F32.PACK_AB R48, R49, R48 ;  /* 0x000000303130723e */ /* 0x000fe200000000ff */
[----:B------:R-:W-:Y:S01]  /*1c50*/  STSM.16.M88.4 [R2], R32 ;  /* 0x0000002002007844 */ /* 0x000fe20000000200 */
[----:B------:R-:W-:Y:S02]  /*1c60*/  F2FP.F16.F32.PACK_AB R42, R45, R44 ;  /* 0x0000002c2d2a723e */ /* 0x000fe400000000ff */
[----:B------:R-:W-:Y:S02]  /*1c70*/  F2FP.F16.F32.PACK_AB R43, R47, R46 ;  /* 0x0000002e2f2b723e */ /* 0x000fe400000000ff */
[----:B------:R-:W-:Y:S02]  /*1c80*/  F2FP.F16.F32.PACK_AB R49, R51, R50 ;  /* 0x000000323331723e */ /* 0x000fe400000000ff */
[----:B------:R-:W-:Y:S01]  /*1c90*/  F2FP.F16.F32.PACK_AB R50, R53, R52 ;  /* 0x000000343532723e */ /* 0x000fe200000000ff */
[----:B------:R-:W-:Y:S01]  /*1ca0*/  STSM.16.M88.4 [R4], R40 ;  /* 0x0000002804007844 */ /* 0x000fe20000000200 */
[----:B------:R-:W-:-:S02]  /*1cb0*/  F2FP.F16.F32.PACK_AB R51, R55, R54 ;  /* 0x000000363733723e */ /* 0x000fc400000000ff */
[----:B------:R-:W-:-:S03]  /*1cc0*/  ISETP.LT.U32.AND P0, PT, R6, 0x20, P0 ;  /* 0x000000200600780c */ /* 0x000fc60000701070 */
[----:B------:R-:W-:Y:S01]  /*1cd0*/  STSM.16.M88.4 [R3], R48 ;  /* 0x0000003003007844 */ /* 0x000fe20000000200 */
[----:B------:R1:W-:Y:S06]  /*1ce0*/  MEMBAR.ALL.CTA ;  /* 0x0000000000007992 */ /* 0x0003ec0000008000 */
[----:B-1----:R-:W1:Y:S03]  /*1cf0*/  FENCE.VIEW.ASYNC.S ;  /* 0x00000000000073c6 */ /* 0x002e660000000000 */
[----:B-1----:R-:W-:Y:S01]  /*1d00*/  VOTEU.ANY UP0, P0 ;  /* 0x00000000003f7886 */ /* 0x002fe20000000100 */
[----:B------:R-:W-:-:S04]  /*1d10*/  VOTEU.ANY UP1, P0 ;  /* 0x00000000003f7886 */ /* 0x000fc80000020100 */
[----:B--2---:R-:W-:Y:S01]  /*1d20*/  @UP0 UMOV UR6, UR52 ;  /* 0x0000003400060c82 */ /* 0x004fe20008000000 */
[----:B------:R-:W-:Y:S01]  /*1d30*/  @UP0 UMOV UR7, UR5 ;  /* 0x0000000500070c82 */ /* 0x000fe20008000000 */
[----:B------:R-:W-:Y:S06]  /*1d40*/  BAR.SYNC.DEFER_BLOCKING 0x0 ;  /* 0x0000000000007b1d */ /* 0x000fec0000010000 */
[----:B------:R1:W-:Y:S01]  /*1d50*/  @UP1 UTMASTG.2D [UR8], [UR6] ;  /* 0x00000008060013b5 */ /* 0x0003e20008008000 */
[----:B------:R0:W-:Y:S01]  /*1d60*/  UTMACMDFLUSH ;  /* 0x00000000000079b7 */ /* 0x0001e20000000000 */
[----:B------:R-:W-:-:S04]  /*1d70*/  DEPBAR.LE SB0, 0x0 ;  /* 0x000080000000791a */ /* 0x000fc80000000000 */
[----:B------:R-:W-:Y:S06]  /*1d80*/  BAR.SYNC.DEFER_BLOCKING 0x0 ;  /* 0x0000000000007b1d */ /* 0x000fec0000010000 */
[----:B-1----:R-:W-:Y:S05]  /*1d90*/  EXIT ;  /* 0x000000000000794d */ /* 0x002fea0003800000 */
.L_x_48:
[----:B------:R-:W1:Y:S02]  /*1da0*/  SYNCS.PHASECHK.TRANS64.TRYWAIT P0, [UR8+0x8000], R2 ;  /* 0x00800002ff0075a7 */ /* 0x000e640008000148 */
[----:B-1----:R-:W-:Y:S05]  /*1db0*/  @!P0 BRA `(.L_x_48) ;  /* 0xfffffffc00f88947 */ /* 0x002fea000383ffff */
[----:B------:R-:W-:Y:S05]  /*1dc0*/  BRA `(.L_x_50) ;  /* 0xfffffff800d87947 */ /* 0x000fea000383ffff */
.L_x_51:
[----:B------:R-:W-:-:S00]  /*1dd0*/  BRA `(.L_x_51) ;  /* 0xfffffffc00fc7947 */ /* 0x000fc0000383ffff */
[----:B------:R-:W-:-:S00]  /*1de0*/  NOP ;  /* 0x0000000000007918 */ /* 0x000fc00000000000 */
        /* <DEDUP_REMOVED lines=9> */
.L_x_52:


//--------------------- .nv.shared.gluon_wgmma    --------------------------
	.section	.nv.shared.gluon_wgmma,"aw",@nobits
	.sectionflags	@""
	.align	16
	.zero		1024


//--------------------- .nv.shared.reserved.0     --------------------------
	.section	.nv.shared.reserved.0,"aw",@nobits
	.weak		__nv_reservedSMEM_offset_0_alias
	.size		__nv_reservedSMEM_offset_0_alias, 0, 0
	.other		__nv_reservedSMEM_offset_0_alias,@"STO_CUDA_RESERVED_SHARED STV_DEFAULT"
__nv_reservedSMEM_offset_0_alias:
	.zero		0


//--------------------- .nv.constant0.gluon_wgmma --------------------------
	.section	.nv.constant0.gluon_wgmma,"a",@progbits
	.sectionflags	@""
	.align	4
.nv.constant0.gluon_wgmma:
	.zero		608


//--------------------- SYMBOLS --------------------------

	.type		.nv.reservedSmem.offset0,@object
	.size		.nv.reservedSmem.offset0,0x4
